	.target	sm_90a

	.elftype	@"ET_EXEC"


//--------------------- .note.nv.tkinfo           --------------------------
	.section	.note.nv.tkinfo,"",@"SHT_NOTE"
	.sectionflags	@"SHF_NOTE_NV_TKINFO"
	.tkinfo
        /*0018*/ 	.word	0x00000002
        /*0030*/ 	.string	""
        /*0030*/ 	.string	"ptxas"
        /*0030*/ 	.string	"Cuda compilation tools, release 13.0, V13.0.88"
        /*0030*/ 	.string	"Build cuda_13.0.r13.0/compiler.36424714_0"
        /*0030*/ 	.string	"-arch sm_90a -m 64 "



//--------------------- .note.nv.cuinfo           --------------------------
	.section	.note.nv.cuinfo,"",@"SHT_NOTE"
	.sectionflags	@"SHF_NOTE_NV_CUINFO"
        /*0018*/ 	.short	0x0002
        /*001a*/ 	.short	0x005a
        /*001c*/ 	.short	0x0082
	.zero		2


//--------------------- .nv.info                  --------------------------
	.section	.nv.info,"",@"SHT_CUDA_INFO"
	.align	4


	//----- nvinfo : EIATTR_REGCOUNT
	.align		4
        /*0000*/ 	.byte	0x04, 0x2f
        /*0002*/ 	.short	(.L_12 - .L_11)
	.align		4
.L_11:
        /*0004*/ 	.word	index@(_ZN7cutlass13device_kernelINS_4gemm6kernel13GemmUniversalIN4cute5tupleIJiiiiEEENS1_10collective13CollectiveMmaINS1_37MainloopSm90TmaGmmaWarpSpecializedFP8ILi2ENS5_IJNS4_1CILi1EEESB_SB_EEENS1_35KernelTmaWarpSpecializedCooperativeEEENS5_IJNSA_ILi256EEENSA_ILi64EEESF_EEENS_12float_e4m3_tENS5_IJlSB_lEEESI_SJ_NS4_8TiledMMAINS4_8MMA_AtomIJNS4_4SM904GMMA30MMA_64x64x32_F32E4M3E4M3_SS_TNILNSN_7ScaleInE1ELSP_1EEEEEENS4_6LayoutINS5_IJNSA_ILi2EEESB_SB_EEENS5_IJSB_NSA_ILi0EEESV_EEEEENS5_IJNS4_10UnderscoreESY_SY_EEEEENS4_13SM90_TMA_LOADENS4_14ComposedLayoutINS4_7SwizzleILi3ELi4ELi3EEENS4_18smem_ptr_flag_bitsILi8EEENSS_INS5_IJNSA_ILi8EEENSA_ILi128EEEEEENS5_IJS18_SB_EEEEEEEvNS4_8identityES11_S1C_vS1D_EENS_8epilogue10collective6detail29Sm90TmaWarpSpecializedAdapterINS1G_15DefaultEpilogueISI_SJ_SJ_NS1F_6thread17LinearCombinationISI_Li1EffLNS1K_9ScaleType4KindE0ELNS_15FloatRoundStyleE2ESI_EENS1_15EpilogueDefaultEEEEEvvEEEEvNT_6ParamsE)
        /*0008*/ 	.word	0x000000a8


	//----- nvinfo : EIATTR_FRAME_SIZE
	.align		4
.L_12:
        /*000c*/ 	.byte	0x04, 0x11
        /*000e*/ 	.short	(.L_14 - .L_13)
	.align		4
.L_13:
        /*0010*/ 	.word	index@(_ZN7cutlass13device_kernelINS_4gemm6kernel13GemmUniversalIN4cute5tupleIJiiiiEEENS1_10collective13CollectiveMmaINS1_37MainloopSm90TmaGmmaWarpSpecializedFP8ILi2ENS5_IJNS4_1CILi1EEESB_SB_EEENS1_35KernelTmaWarpSpecializedCooperativeEEENS5_IJNSA_ILi256EEENSA_ILi64EEESF_EEENS_12float_e4m3_tENS5_IJlSB_lEEESI_SJ_NS4_8TiledMMAINS4_8MMA_AtomIJNS4_4SM904GMMA30MMA_64x64x32_F32E4M3E4M3_SS_TNILNSN_7ScaleInE1ELSP_1EEEEEENS4_6LayoutINS5_IJNSA_ILi2EEESB_SB_EEENS5_IJSB_NSA_ILi0EEESV_EEEEENS5_IJNS4_10UnderscoreESY_SY_EEEEENS4_13SM90_TMA_LOADENS4_14ComposedLayoutINS4_7SwizzleILi3ELi4ELi3EEENS4_18smem_ptr_flag_bitsILi8EEENSS_INS5_IJNSA_ILi8EEENSA_ILi128EEEEEENS5_IJS18_SB_EEEEEEEvNS4_8identityES11_S1C_vS1D_EENS_8epilogue10collective6detail29Sm90TmaWarpSpecializedAdapterINS1G_15DefaultEpilogueISI_SJ_SJ_NS1F_6thread17LinearCombinationISI_Li1EffLNS1K_9ScaleType4KindE0ELNS_15FloatRoundStyleE2ESI_EENS1_15EpilogueDefaultEEEEEvvEEEEvNT_6ParamsE)
        /*0014*/ 	.word	0x00000000


	//----- nvinfo : EIATTR_MIN_STACK_SIZE
	.align		4
.L_14:
        /*0018*/ 	.byte	0x04, 0x12
        /*001a*/ 	.short	(.L_16 - .L_15)
	.align		4
.L_15:
        /*001c*/ 	.word	index@(_ZN7cutlass13device_kernelINS_4gemm6kernel13GemmUniversalIN4cute5tupleIJiiiiEEENS1_10collective13CollectiveMmaINS1_37MainloopSm90TmaGmmaWarpSpecializedFP8ILi2ENS5_IJNS4_1CILi1EEESB_SB_EEENS1_35KernelTmaWarpSpecializedCooperativeEEENS5_IJNSA_ILi256EEENSA_ILi64EEESF_EEENS_12float_e4m3_tENS5_IJlSB_lEEESI_SJ_NS4_8TiledMMAINS4_8MMA_AtomIJNS4_4SM904GMMA30MMA_64x64x32_F32E4M3E4M3_SS_TNILNSN_7ScaleInE1ELSP_1EEEEEENS4_6LayoutINS5_IJNSA_ILi2EEESB_SB_EEENS5_IJSB_NSA_ILi0EEESV_EEEEENS5_IJNS4_10UnderscoreESY_SY_EEEEENS4_13SM90_TMA_LOADENS4_14ComposedLayoutINS4_7SwizzleILi3ELi4ELi3EEENS4_18smem_ptr_flag_bitsILi8EEENSS_INS5_IJNSA_ILi8EEENSA_ILi128EEEEEENS5_IJS18_SB_EEEEEEEvNS4_8identityES11_S1C_vS1D_EENS_8epilogue10collective6detail29Sm90TmaWarpSpecializedAdapterINS1G_15DefaultEpilogueISI_SJ_SJ_NS1F_6thread17LinearCombinationISI_Li1EffLNS1K_9ScaleType4KindE0ELNS_15FloatRoundStyleE2ESI_EENS1_15EpilogueDefaultEEEEEvvEEEEvNT_6ParamsE)
        /*0020*/ 	.word	0x00000000
.L_16:


//--------------------- .nv.compat                --------------------------
	.section	.nv.compat,"",@"SHT_CUDA_COMPAT_INFO"
	.align	4
        /*0000*/ 	.byte	0x02, 0x09, 0x01, 0x00, 0x02, 0x02, 0x04, 0x00, 0x02, 0x05, 0x05, 0x00, 0x03, 0x07, 0x01, 0x01
        /*0010*/ 	.byte	0x02, 0x03, 0x01, 0x00, 0x02, 0x06, 0x01, 0x00, 0x04, 0x0b, 0x08, 0x00, 0x00, 0x00, 0x00, 0x00
        /*0020*/ 	.byte	0x00, 0x00, 0x00, 0x00


//--------------------- .nv.info._ZN7cutlass13device_kernelINS_4gemm6kernel13GemmUniversalIN4cute5tupleIJiiiiEEENS1_10collective13CollectiveMmaINS1_37MainloopSm90TmaGmmaWarpSpecializedFP8ILi2ENS5_IJNS4_1CILi1EEESB_SB_EEENS1_35KernelTmaWarpSpecializedCooperativeEEENS5_IJNSA_ILi256EEENSA_ILi64EEESF_EEENS_12float_e4m3_tENS5_IJlSB_lEEESI_SJ_NS4_8TiledMMAINS4_8MMA_AtomIJNS4_4SM904GMMA30MMA_64x64x32_F32E4M3E4M3_SS_TNILNSN_7ScaleInE1ELSP_1EEEEEENS4_6LayoutINS5_IJNSA_ILi2EEESB_SB_EEENS5_IJSB_NSA_ILi0EEESV_EEEEENS5_IJNS4_10UnderscoreESY_SY_EEEEENS4_13SM90_TMA_LOADENS4_14ComposedLayoutINS4_7SwizzleILi3ELi4ELi3EEENS4_18smem_ptr_flag_bitsILi8EEENSS_INS5_IJNSA_ILi8EEENSA_ILi128EEEEEENS5_IJS18_SB_EEEEEEEvNS4_8identityES11_S1C_vS1D_EENS_8epilogue10collective6detail29Sm90TmaWarpSpecializedAdapterINS1G_15DefaultEpilogueISI_SJ_SJ_NS1F_6thread17LinearCombinationISI_Li1EffLNS1K_9ScaleType4KindE0ELNS_15FloatRoundStyleE2ESI_EENS1_15EpilogueDefaultEEEEEvvEEEEvNT_6ParamsE --------------------------
	.section	.nv.info._ZN7cutlass13device_kernelINS_4gemm6kernel13GemmUniversalIN4cute5tupleIJiiiiEEENS1_10collective13CollectiveMmaINS1_37MainloopSm90TmaGmmaWarpSpecializedFP8ILi2ENS5_IJNS4_1CILi1EEESB_SB_EEENS1_35KernelTmaWarpSpecializedCooperativeEEENS5_IJNSA_ILi256EEENSA_ILi64EEESF_EEENS_12float_e4m3_tENS5_IJlSB_lEEESI_SJ_NS4_8TiledMMAINS4_8MMA_AtomIJNS4_4SM904GMMA30MMA_64x64x32_F32E4M3E4M3_SS_TNILNSN_7ScaleInE1ELSP_1EEEEEENS4_6LayoutINS5_IJNSA_ILi2EEESB_SB_EEENS5_IJSB_NSA_ILi0EEESV_EEEEENS5_IJNS4_10UnderscoreESY_SY_EEEEENS4_13SM90_TMA_LOADENS4_14ComposedLayoutINS4_7SwizzleILi3ELi4ELi3EEENS4_18smem_ptr_flag_bitsILi8EEENSS_INS5_IJNSA_ILi8EEENSA_ILi128EEEEEENS5_IJS18_SB_EEEEEEEvNS4_8identityES11_S1C_vS1D_EENS_8epilogue10collective6detail29Sm90TmaWarpSpecializedAdapterINS1G_15DefaultEpilogueISI_SJ_SJ_NS1F_6thread17LinearCombinationISI_Li1EffLNS1K_9ScaleType4KindE0ELNS_15FloatRoundStyleE2ESI_EENS1_15EpilogueDefaultEEEEEvvEEEEvNT_6ParamsE,"",@"SHT_CUDA_INFO"
	.sectionflags	@""
	.align	4


	//----- nvinfo : EIATTR_CUDA_API_VERSION
	.align		4
        /*0000*/ 	.byte	0x04, 0x37
        /*0002*/ 	.short	(.L_18 - .L_17)
.L_17:
        /*0004*/ 	.word	0x00000082


	//----- nvinfo : EIATTR_KPARAM_INFO
	.align		4
.L_18:
        /*0008*/ 	.byte	0x04, 0x17
        /*000a*/ 	.short	(.L_20 - .L_19)
.L_19:
        /*000c*/ 	.word	0x00000000
        /*0010*/ 	.short	0x0000
        /*0012*/ 	.short	0x0070
        /*0014*/ 	.byte	0x00, 0xf0, 0x01, 0x10


	//----- nvinfo : EIATTR_SPARSE_MMA_MASK
	.align		4
.L_20:
        /*0018*/ 	.byte	0x03, 0x50
        /*001a*/ 	.short	0x0000


	//----- nvinfo : EIATTR_MAXREG_COUNT
	.align		4
        /*001c*/ 	.byte	0x03, 0x1b
        /*001e*/ 	.short	0x00a8


	//----- nvinfo : EIATTR_NUM_BARRIERS
	.align		4
        /*0020*/ 	.byte	0x02, 0x4c
        /*0022*/ 	.byte	0x01
	.zero		1


	//----- nvinfo : EIATTR_MERCURY_ISA_VERSION
	.align		4
        /*0024*/ 	.byte	0x03, 0x5f
        /*0026*/ 	.short	0x0101


	//----- nvinfo : EIATTR_INT_WARP_WIDE_INSTR_OFFSETS
	.align		4
        /*0028*/ 	.byte	0x04, 0x31
        /*002a*/ 	.short	(.L_22 - .L_21)


	//   ....[0]....
.L_21:
        /*002c*/ 	.word	0x00000390


	//   ....[1]....
        /*0030*/ 	.word	0x000003a0


	//   ....[2]....
        /*0034*/ 	.word	0x00000490


	//----- nvinfo : EIATTR_COOP_GROUP_MASK_REGIDS
	.align		4
.L_22:
        /*0038*/ 	.byte	0x04, 0x29
        /*003a*/ 	.short	(.L_24 - .L_23)


	//   ....[0]....
.L_23:
        /*003c*/ 	.word	0xffffffff


	//   ....[1]....
        /*0040*/ 	.word	0xffffffff


	//   ....[2]....
        /*0044*/ 	.word	0xffffffff


	//   ....[3]....
        /*0048*/ 	.word	0xffffffff


	//   ....[4]....
        /*004c*/ 	.word	0xffffffff


	//----- nvinfo : EIATTR_COOP_GROUP_INSTR_OFFSETS
	.align		4
.L_24:
        /*0050*/ 	.byte	0x04, 0x28
        /*0052*/ 	.short	(.L_26 - .L_25)


	//   ....[0]....
.L_25:
        /*0054*/ 	.word	0x00000060


	//   ....[1]....
        /*0058*/ 	.word	0x00000070


	//   ....[2]....
        /*005c*/ 	.word	0x00000130


	//   ....[3]....
        /*0060*/ 	.word	0x00000280


	//   ....[4]....
        /*0064*/ 	.word	0x00000f80


	//----- nvinfo : EIATTR_REG_RECONFIG
	.align		4
.L_26:
        /*0068*/ 	.byte	0x01, 0x54
	.zero		2


	//----- nvinfo : EIATTR_MBARRIER_INSTR_OFFSETS
	.align		4
        /*006c*/ 	.byte	0x04, 0x39
        /*006e*/ 	.short	(.L_28 - .L_27)


	//   ....[0]....
.L_27:
        /*0070*/ 	.word	0x00000230
        /*0074*/ 	.word	0x000000ff
        /*0078*/ 	.word	0x00000000
        /*007c*/ 	.short	0x0100
        /*007e*/ 	.byte	0x08
	.zero		1


	//   ....[1]....
        /*0080*/ 	.word	0x00000240
        /*0084*/ 	.word	0x000000ff
        /*0088*/ 	.word	0x00000010
        /*008c*/ 	.short	0x0100
        /*008e*/ 	.byte	0x08
	.zero		1


	//   ....[2]....
        /*0090*/ 	.word	0x00000250
        /*0094*/ 	.word	0x000000ff
        /*0098*/ 	.word	0x00000008
        /*009c*/ 	.short	0x0100
        /*009e*/ 	.byte	0x08
	.zero		1


	//   ....[3]....
        /*00a0*/ 	.word	0x00000260
        /*00a4*/ 	.word	0x000000ff
        /*00a8*/ 	.word	0x00000018
        /*00ac*/ 	.short	0x0100
        /*00ae*/ 	.byte	0x08
	.zero		1


	//   ....[4]....
        /*00b0*/ 	.word	0x000004e0
        /*00b4*/ 	.word	0x000000ff
        /*00b8*/ 	.word	0x00000030
        /*00bc*/ 	.short	0x0100
        /*00be*/ 	.byte	0x06
	.zero		1


	//   ....[5]....
        /*00c0*/ 	.word	0x00000540
        /*00c4*/ 	.word	0x000000ff
        /*00c8*/ 	.word	0x00000038
        /*00cc*/ 	.short	0x0100
        /*00ce*/ 	.byte	0x06
	.zero		1


	//   ....[6]....
        /*00d0*/ 	.word	0x000014b0
        /*00d4*/ 	.word	0x000000ff
        /*00d8*/ 	.word	0x00000000
        /*00dc*/ 	.short	0x010a
        /*00de*/ 	.byte	0x06
	.zero		1


	//   ....[7]....
        /*00e0*/ 	.word	0x000014f0
        /*00e4*/ 	.word	0x000000ff
        /*00e8*/ 	.word	0x00000000
        /*00ec*/ 	.short	0x010a
        /*00ee*/ 	.byte	0x06
	.zero		1


	//   ....[8]....
        /*00f0*/ 	.word	0x00002230
        /*00f4*/ 	.word	0x000000ff
        /*00f8*/ 	.word	0x00000000
        /*00fc*/ 	.short	0x010a
        /*00fe*/ 	.byte	0x0e
	.zero		1


	//   ....[9]....
        /*0100*/ 	.word	0x00002270
        /*0104*/ 	.word	0x000000ff
        /*0108*/ 	.word	0x00000000
        /*010c*/ 	.short	0x010a
        /*010e*/ 	.byte	0x0e
	.zero		1


	//   ....[10]....
        /*0110*/ 	.word	0x00002ca0
        /*0114*/ 	.word	0x000000ff
        /*0118*/ 	.word	0x00000000
        /*011c*/ 	.short	0x0101
        /*011e*/ 	.byte	0x08
	.zero		1


	//   ....[11]....
        /*0120*/ 	.word	0x000032d0
        /*0124*/ 	.word	0x000000ff
        /*0128*/ 	.word	0x00000000
        /*012c*/ 	.short	0x0101
        /*012e*/ 	.byte	0x06
	.zero		1


	//   ....[12]....
        /*0130*/ 	.word	0x00008df0
        /*0134*/ 	.word	0x00000012
        /*0138*/ 	.word	0x00000010
        /*013c*/ 	.short	0x010a
        /*013e*/ 	.byte	0x3f
	.zero		1


	//   ....[13]....
        /*0140*/ 	.word	0x00009280
        /*0144*/ 	.word	0x00000006
        /*0148*/ 	.word	0x00000038
        /*014c*/ 	.short	0x0101
        /*014e*/ 	.byte	0x3f
	.zero		1


	//   ....[14]....
        /*0150*/ 	.word	0x00009970
        /*0154*/ 	.word	0x00000007
        /*0158*/ 	.word	0x00000000
        /*015c*/ 	.short	0x010a
        /*015e*/ 	.byte	0x3f
	.zero		1


	//   ....[15]....
        /*0160*/ 	.word	0x000099f0
        /*0164*/ 	.word	0x00000005
        /*0168*/ 	.word	0x00000000
        /*016c*/ 	.short	0x010a
        /*016e*/ 	.byte	0x3f
	.zero		1


	//   ....[16]....
        /*0170*/ 	.word	0x00009a60
        /*0174*/ 	.word	0x0000000b
        /*0178*/ 	.word	0x00000000
        /*017c*/ 	.short	0x010a
        /*017e*/ 	.byte	0x3f
	.zero		1


	//   ....[17]....
        /*0180*/ 	.word	0x00009ac0
        /*0184*/ 	.word	0x0000000c
        /*0188*/ 	.word	0x00000000
        /*018c*/ 	.short	0x010a
        /*018e*/ 	.byte	0x3f
	.zero		1


	//   ....[18]....
        /*0190*/ 	.word	0x00009b90
        /*0194*/ 	.word	0x00000012
        /*0198*/ 	.word	0x00000010
        /*019c*/ 	.short	0x010a
        /*019e*/ 	.byte	0x3f
	.zero		1


	//   ....[19]....
        /*01a0*/ 	.word	0x00009c70
        /*01a4*/ 	.word	0x00000007
        /*01a8*/ 	.word	0x00000000
        /*01ac*/ 	.short	0x010a
        /*01ae*/ 	.byte	0x3f
	.zero		1


	//----- nvinfo : EIATTR_NUM_MBARRIERS
	.align		4
.L_28:
        /*01b0*/ 	.byte	0x03, 0x38
        /*01b2*/ 	.short	0x0006


	//----- nvinfo : EIATTR_EXIT_INSTR_OFFSETS
	.align		4
        /*01b4*/ 	.byte	0x04, 0x1c
        /*01b6*/ 	.short	(.L_30 - .L_29)


	//   ....[0]....
.L_29:
        /*01b8*/ 	.word	0x00000590


	//   ....[1]....
        /*01bc*/ 	.word	0x00000e50


	//   ....[2]....
        /*01c0*/ 	.word	0x00008460


	//   ....[3]....
        /*01c4*/ 	.word	0x00008a90


	//   ....[4]....
        /*01c8*/ 	.word	0x00009a40


	//----- nvinfo : EIATTR_MAX_THREADS
	.align		4
.L_30:
        /*01cc*/ 	.byte	0x04, 0x05
        /*01ce*/ 	.short	(.L_32 - .L_31)
.L_31:
        /*01d0*/ 	.word	0x00000180
        /*01d4*/ 	.word	0x00000001
        /*01d8*/ 	.word	0x00000001


	//----- nvinfo : EIATTR_CRS_STACK_SIZE
	.align		4
.L_32:
        /*01dc*/ 	.byte	0x04, 0x1e
        /*01de*/ 	.short	(.L_34 - .L_33)
.L_33:
        /*01e0*/ 	.word	0x00000000


	//----- nvinfo : EIATTR_CBANK_PARAM_SIZE
	.align		4
.L_34:
        /*01e4*/ 	.byte	0x03, 0x19
        /*01e6*/ 	.short	0x0470


	//----- nvinfo : EIATTR_PARAM_CBANK
	.align		4
        /*01e8*/ 	.byte	0x04, 0x0a
        /*01ea*/ 	.short	(.L_36 - .L_35)
	.align		4
.L_35:
        /*01ec*/ 	.word	index@(.nv.constant0._ZN7cutlass13device_kernelINS_4gemm6kernel13GemmUniversalIN4cute5tupleIJiiiiEEENS1_10collective13CollectiveMmaINS1_37MainloopSm90TmaGmmaWarpSpecializedFP8ILi2ENS5_IJNS4_1CILi1EEESB_SB_EEENS1_35KernelTmaWarpSpecializedCooperativeEEENS5_IJNSA_ILi256EEENSA_ILi64EEESF_EEENS_12float_e4m3_tENS5_IJlSB_lEEESI_SJ_NS4_8TiledMMAINS4_8MMA_AtomIJNS4_4SM904GMMA30MMA_64x64x32_F32E4M3E4M3_SS_TNILNSN_7ScaleInE1ELSP_1EEEEEENS4_6LayoutINS5_IJNSA_ILi2EEESB_SB_EEENS5_IJSB_NSA_ILi0EEESV_EEEEENS5_IJNS4_10UnderscoreESY_SY_EEEEENS4_13SM90_TMA_LOADENS4_14ComposedLayoutINS4_7SwizzleILi3ELi4ELi3EEENS4_18smem_ptr_flag_bitsILi8EEENSS_INS5_IJNSA_ILi8EEENSA_ILi128EEEEEENS5_IJS18_SB_EEEEEEEvNS4_8identityES11_S1C_vS1D_EENS_8epilogue10collective6detail29Sm90TmaWarpSpecializedAdapterINS1G_15DefaultEpilogueISI_SJ_SJ_NS1F_6thread17LinearCombinationISI_Li1EffLNS1K_9ScaleType4KindE0ELNS_15FloatRoundStyleE2ESI_EENS1_15EpilogueDefaultEEEEEvvEEEEvNT_6ParamsE)
        /*01f0*/ 	.short	0x0210
        /*01f2*/ 	.short	0x0470


	//----- nvinfo : EIATTR_SW_WAR
	.align		4
.L_36:
        /*01f4*/ 	.byte	0x04, 0x36
        /*01f6*/ 	.short	(.L_38 - .L_37)
.L_37:
        /*01f8*/ 	.word	0x00000008
.L_38:


//--------------------- .nv.callgraph             --------------------------
	.section	.nv.callgraph,"",@"SHT_CUDA_CALLGRAPH"
	.align	4
	.sectionentsize	8
	.align		4
        /*0000*/ 	.word	0x00000000
	.align		4
        /*0004*/ 	.word	0xffffffff
	.align		4
        /*0008*/ 	.word	0x00000000
	.align		4
        /*000c*/ 	.word	0xfffffffe
	.align		4
        /*0010*/ 	.word	0x00000000
	.align		4
        /*0014*/ 	.word	0xfffffffd
	.align		4
        /*0018*/ 	.word	0x00000000
	.align		4
        /*001c*/ 	.word	0xfffffffc


//--------------------- .nv.constant4             --------------------------
	.section	.nv.constant4,"a",@progbits
	.align	8
	.align		8
.nv.constant4:
        /*0000*/ 	.dword	_ZN39_INTERNAL_4df3e1cf_4_k_cu_8b083041_92824cuda3std3__45__cpo5beginE
	.align		8
        /*0008*/ 	.dword	_ZN39_INTERNAL_4df3e1cf_4_k_cu_8b083041_92824cuda3std3__45__cpo3endE
	.align		8
        /*0010*/ 	.dword	_ZN39_INTERNAL_4df3e1cf_4_k_cu_8b083041_92824cuda3std3__45__cpo6cbeginE
	.align		8
        /*0018*/ 	.dword	_ZN39_INTERNAL_4df3e1cf_4_k_cu_8b083041_92824cuda3std3__45__cpo4cendE
	.align		8
        /*0020*/ 	.dword	_ZN39_INTERNAL_4df3e1cf_4_k_cu_8b083041_92824cuda3std3__441_GLOBAL__N__4df3e1cf_4_k_cu_8b083041_92826ignoreE
	.align		8
        /*0028*/ 	.dword	_ZN39_INTERNAL_4df3e1cf_4_k_cu_8b083041_92824cuda3std3__419piecewise_constructE
	.align		8
        /*0030*/ 	.dword	_ZN39_INTERNAL_4df3e1cf_4_k_cu_8b083041_92824cuda3std3__48in_placeE
	.align		8
        /*0038*/ 	.dword	_ZN39_INTERNAL_4df3e1cf_4_k_cu_8b083041_92824cuda3std6ranges3__45__cpo4swapE
	.align		8
        /*0040*/ 	.dword	_ZN39_INTERNAL_4df3e1cf_4_k_cu_8b083041_92824cuda3std6ranges3__45__cpo9iter_moveE
	.align		8
        /*0048*/ 	.dword	_ZN39_INTERNAL_4df3e1cf_4_k_cu_8b083041_92824cute7productE
	.align		8
        /*0050*/ 	.dword	_ZN39_INTERNAL_4df3e1cf_4_k_cu_8b083041_92824cute1_E


//--------------------- .text._ZN7cutlass13device_kernelINS_4gemm6kernel13GemmUniversalIN4cute5tupleIJiiiiEEENS1_10collective13CollectiveMmaINS1_37MainloopSm90TmaGmmaWarpSpecializedFP8ILi2ENS5_IJNS4_1CILi1EEESB_SB_EEENS1_35KernelTmaWarpSpecializedCooperativeEEENS5_IJNSA_ILi256EEENSA_ILi64EEESF_EEENS_12float_e4m3_tENS5_IJlSB_lEEESI_SJ_NS4_8TiledMMAINS4_8MMA_AtomIJNS4_4SM904GMMA30MMA_64x64x32_F32E4M3E4M3_SS_TNILNSN_7ScaleInE1ELSP_1EEEEEENS4_6LayoutINS5_IJNSA_ILi2EEESB_SB_EEENS5_IJSB_NSA_ILi0EEESV_EEEEENS5_IJNS4_10UnderscoreESY_SY_EEEEENS4_13SM90_TMA_LOADENS4_14ComposedLayoutINS4_7SwizzleILi3ELi4ELi3EEENS4_18smem_ptr_flag_bitsILi8EEENSS_INS5_IJNSA_ILi8EEENSA_ILi128EEEEEENS5_IJS18_SB_EEEEEEEvNS4_8identityES11_S1C_vS1D_EENS_8epilogue10collective6detail29Sm90TmaWarpSpecializedAdapterINS1G_15DefaultEpilogueISI_SJ_SJ_NS1F_6thread17LinearCombinationISI_Li1EffLNS1K_9ScaleType4KindE0ELNS_15FloatRoundStyleE2ESI_EENS1_15EpilogueDefaultEEEEEvvEEEEvNT_6ParamsE --------------------------
	.section	.text._ZN7cutlass13device_kernelINS_4gemm6kernel13GemmUniversalIN4cute5tupleIJiiiiEEENS1_10collective13CollectiveMmaINS1_37MainloopSm90TmaGmmaWarpSpecializedFP8ILi2ENS5_IJNS4_1CILi1EEESB_SB_EEENS1_35KernelTmaWarpSpecializedCooperativeEEENS5_IJNSA_ILi256EEENSA_ILi64EEESF_EEENS_12float_e4m3_tENS5_IJlSB_lEEESI_SJ_NS4_8TiledMMAINS4_8MMA_AtomIJNS4_4SM904GMMA30MMA_64x64x32_F32E4M3E4M3_SS_TNILNSN_7ScaleInE1ELSP_1EEEEEENS4_6LayoutINS5_IJNSA_ILi2EEESB_SB_EEENS5_IJSB_NSA_ILi0EEESV_EEEEENS5_IJNS4_10UnderscoreESY_SY_EEEEENS4_13SM90_TMA_LOADENS4_14ComposedLayoutINS4_7SwizzleILi3ELi4ELi3EEENS4_18smem_ptr_flag_bitsILi8EEENSS_INS5_IJNSA_ILi8EEENSA_ILi128EEEEEENS5_IJS18_SB_EEEEEEEvNS4_8identityES11_S1C_vS1D_EENS_8epilogue10collective6detail29Sm90TmaWarpSpecializedAdapterINS1G_15DefaultEpilogueISI_SJ_SJ_NS1F_6thread17LinearCombinationISI_Li1EffLNS1K_9ScaleType4KindE0ELNS_15FloatRoundStyleE2ESI_EENS1_15EpilogueDefaultEEEEEvvEEEEvNT_6ParamsE,"ax",@progbits
	.align	128
.text._ZN7cutlass13device_kernelINS_4gemm6kernel13GemmUniversalIN4cute5tupleIJiiiiEEENS1_10collective13CollectiveMmaINS1_37MainloopSm90TmaGmmaWarpSpecializedFP8ILi2ENS5_IJNS4_1CILi1EEESB_SB_EEENS1_35KernelTmaWarpSpecializedCooperativeEEENS5_IJNSA_ILi256EEENSA_ILi64EEESF_EEENS_12float_e4m3_tENS5_IJlSB_lEEESI_SJ_NS4_8TiledMMAINS4_8MMA_AtomIJNS4_4SM904GMMA30MMA_64x64x32_F32E4M3E4M3_SS_TNILNSN_7ScaleInE1ELSP_1EEEEEENS4_6LayoutINS5_IJNSA_ILi2EEESB_SB_EEENS5_IJSB_NSA_ILi0EEESV_EEEEENS5_IJNS4_10UnderscoreESY_SY_EEEEENS4_13SM90_TMA_LOADENS4_14ComposedLayoutINS4_7SwizzleILi3ELi4ELi3EEENS4_18smem_ptr_flag_bitsILi8EEENSS_INS5_IJNSA_ILi8EEENSA_ILi128EEEEEENS5_IJS18_SB_EEEEEEEvNS4_8identityES11_S1C_vS1D_EENS_8epilogue10collective6detail29Sm90TmaWarpSpecializedAdapterINS1G_15DefaultEpilogueISI_SJ_SJ_NS1F_6thread17LinearCombinationISI_Li1EffLNS1K_9ScaleType4KindE0ELNS_15FloatRoundStyleE2ESI_EENS1_15EpilogueDefaultEEEEEvvEEEEvNT_6ParamsE:
        .type           _ZN7cutlass13device_kernelINS_4gemm6kernel13GemmUniversalIN4cute5tupleIJiiiiEEENS1_10collective13CollectiveMmaINS1_37MainloopSm90TmaGmmaWarpSpecializedFP8ILi2ENS5_IJNS4_1CILi1EEESB_SB_EEENS1_35KernelTmaWarpSpecializedCooperativeEEENS5_IJNSA_ILi256EEENSA_ILi64EEESF_EEENS_12float_e4m3_tENS5_IJlSB_lEEESI_SJ_NS4_8TiledMMAINS4_8MMA_AtomIJNS4_4SM904GMMA30MMA_64x64x32_F32E4M3E4M3_SS_TNILNSN_7ScaleInE1ELSP_1EEEEEENS4_6LayoutINS5_IJNSA_ILi2EEESB_SB_EEENS5_IJSB_NSA_ILi0EEESV_EEEEENS5_IJNS4_10UnderscoreESY_SY_EEEEENS4_13SM90_TMA_LOADENS4_14ComposedLayoutINS4_7SwizzleILi3ELi4ELi3EEENS4_18smem_ptr_flag_bitsILi8EEENSS_INS5_IJNSA_ILi8EEENSA_ILi128EEEEEENS5_IJS18_SB_EEEEEEEvNS4_8identityES11_S1C_vS1D_EENS_8epilogue10collective6detail29Sm90TmaWarpSpecializedAdapterINS1G_15DefaultEpilogueISI_SJ_SJ_NS1F_6thread17LinearCombinationISI_Li1EffLNS1K_9ScaleType4KindE0ELNS_15FloatRoundStyleE2ESI_EENS1_15EpilogueDefaultEEEEEvvEEEEvNT_6ParamsE,@function
        .size           _ZN7cutlass13device_kernelINS_4gemm6kernel13GemmUniversalIN4cute5tupleIJiiiiEEENS1_10collective13CollectiveMmaINS1_37MainloopSm90TmaGmmaWarpSpecializedFP8ILi2ENS5_IJNS4_1CILi1EEESB_SB_EEENS1_35KernelTmaWarpSpecializedCooperativeEEENS5_IJNSA_ILi256EEENSA_ILi64EEESF_EEENS_12float_e4m3_tENS5_IJlSB_lEEESI_SJ_NS4_8TiledMMAINS4_8MMA_AtomIJNS4_4SM904GMMA30MMA_64x64x32_F32E4M3E4M3_SS_TNILNSN_7ScaleInE1ELSP_1EEEEEENS4_6LayoutINS5_IJNSA_ILi2EEESB_SB_EEENS5_IJSB_NSA_ILi0EEESV_EEEEENS5_IJNS4_10UnderscoreESY_SY_EEEEENS4_13SM90_TMA_LOADENS4_14ComposedLayoutINS4_7SwizzleILi3ELi4ELi3EEENS4_18smem_ptr_flag_bitsILi8EEENSS_INS5_IJNSA_ILi8EEENSA_ILi128EEEEEENS5_IJS18_SB_EEEEEEEvNS4_8identityES11_S1C_vS1D_EENS_8epilogue10collective6detail29Sm90TmaWarpSpecializedAdapterINS1G_15DefaultEpilogueISI_SJ_SJ_NS1F_6thread17LinearCombinationISI_Li1EffLNS1K_9ScaleType4KindE0ELNS_15FloatRoundStyleE2ESI_EENS1_15EpilogueDefaultEEEEEvvEEEEvNT_6ParamsE,(.L_x_197 - _ZN7cutlass13device_kernelINS_4gemm6kernel13GemmUniversalIN4cute5tupleIJiiiiEEENS1_10collective13CollectiveMmaINS1_37MainloopSm90TmaGmmaWarpSpecializedFP8ILi2ENS5_IJNS4_1CILi1EEESB_SB_EEENS1_35KernelTmaWarpSpecializedCooperativeEEENS5_IJNSA_ILi256EEENSA_ILi64EEESF_EEENS_12float_e4m3_tENS5_IJlSB_lEEESI_SJ_NS4_8TiledMMAINS4_8MMA_AtomIJNS4_4SM904GMMA30MMA_64x64x32_F32E4M3E4M3_SS_TNILNSN_7ScaleInE1ELSP_1EEEEEENS4_6LayoutINS5_IJNSA_ILi2EEESB_SB_EEENS5_IJSB_NSA_ILi0EEESV_EEEEENS5_IJNS4_10UnderscoreESY_SY_EEEEENS4_13SM90_TMA_LOADENS4_14ComposedLayoutINS4_7SwizzleILi3ELi4ELi3EEENS4_18smem_ptr_flag_bitsILi8EEENSS_INS5_IJNSA_ILi8EEENSA_ILi128EEEEEENS5_IJS18_SB_EEEEEEEvNS4_8identityES11_S1C_vS1D_EENS_8epilogue10collective6detail29Sm90TmaWarpSpecializedAdapterINS1G_15DefaultEpilogueISI_SJ_SJ_NS1F_6thread17LinearCombinationISI_Li1EffLNS1K_9ScaleType4KindE0ELNS_15FloatRoundStyleE2ESI_EENS1_15EpilogueDefaultEEEEEvvEEEEvNT_6ParamsE)
        .other          _ZN7cutlass13device_kernelINS_4gemm6kernel13GemmUniversalIN4cute5tupleIJiiiiEEENS1_10collective13CollectiveMmaINS1_37MainloopSm90TmaGmmaWarpSpecializedFP8ILi2ENS5_IJNS4_1CILi1EEESB_SB_EEENS1_35KernelTmaWarpSpecializedCooperativeEEENS5_IJNSA_ILi256EEENSA_ILi64EEESF_EEENS_12float_e4m3_tENS5_IJlSB_lEEESI_SJ_NS4_8TiledMMAINS4_8MMA_AtomIJNS4_4SM904GMMA30MMA_64x64x32_F32E4M3E4M3_SS_TNILNSN_7ScaleInE1ELSP_1EEEEEENS4_6LayoutINS5_IJNSA_ILi2EEESB_SB_EEENS5_IJSB_NSA_ILi0EEESV_EEEEENS5_IJNS4_10UnderscoreESY_SY_EEEEENS4_13SM90_TMA_LOADENS4_14ComposedLayoutINS4_7SwizzleILi3ELi4ELi3EEENS4_18smem_ptr_flag_bitsILi8EEENSS_INS5_IJNSA_ILi8EEENSA_ILi128EEEEEENS5_IJS18_SB_EEEEEEEvNS4_8identityES11_S1C_vS1D_EENS_8epilogue10collective6detail29Sm90TmaWarpSpecializedAdapterINS1G_15DefaultEpilogueISI_SJ_SJ_NS1F_6thread17LinearCombinationISI_Li1EffLNS1K_9ScaleType4KindE0ELNS_15FloatRoundStyleE2ESI_EENS1_15EpilogueDefaultEEEEEvvEEEEvNT_6ParamsE,@"STO_CUDA_ENTRY STV_DEFAULT"
_ZN7cutlass13device_kernelINS_4gemm6kernel13GemmUniversalIN4cute5tupleIJiiiiEEENS1_10collective13CollectiveMmaINS1_37MainloopSm90TmaGmmaWarpSpecializedFP8ILi2ENS5_IJNS4_1CILi1EEESB_SB_EEENS1_35KernelTmaWarpSpecializedCooperativeEEENS5_IJNSA_ILi256EEENSA_ILi64EEESF_EEENS_12float_e4m3_tENS5_IJlSB_lEEESI_SJ_NS4_8TiledMMAINS4_8MMA_AtomIJNS4_4SM904GMMA30MMA_64x64x32_F32E4M3E4M3_SS_TNILNSN_7ScaleInE1ELSP_1EEEEEENS4_6LayoutINS5_IJNSA_ILi2EEESB_SB_EEENS5_IJSB_NSA_ILi0EEESV_EEEEENS5_IJNS4_10UnderscoreESY_SY_EEEEENS4_13SM90_TMA_LOADENS4_14ComposedLayoutINS4_7SwizzleILi3ELi4ELi3EEENS4_18smem_ptr_flag_bitsILi8EEENSS_INS5_IJNSA_ILi8EEENSA_ILi128EEEEEENS5_IJS18_SB_EEEEEEEvNS4_8identityES11_S1C_vS1D_EENS_8epilogue10collective6detail29Sm90TmaWarpSpecializedAdapterINS1G_15DefaultEpilogueISI_SJ_SJ_NS1F_6thread17LinearCombinationISI_Li1EffLNS1K_9ScaleType4KindE0ELNS_15FloatRoundStyleE2ESI_EENS1_15EpilogueDefaultEEEEEvvEEEEvNT_6ParamsE:
[----:B------:R-:W-:Y:S01]  /*0000*/  LDC R1, c[0x0][0x28] ;  /* 0x00000a00ff017b82 */ /* 0x000fe20000000800 */
[----:B------:R-:W0:Y:S01]  /*0010*/  S2R R0, SR_TID.X ;  /* 0x0000000000007919 */ /* 0x000e220000002100 */
[----:B------:R-:W-:Y:S01]  /*0020*/  ELECT P0, URZ, PT ;  /* 0x00000000003f782f */ /* 0x000fe20003800000 */
[----:B------:R-:W-:Y:S01]  /*0030*/  BSSY B0, `(.L_x_0) ;  /* 0x000000f000007945 */ /* 0x000fe20003800000 */
[--C-:B0-----:R-:W-:Y:S02]  /*0040*/  SHF.R.U32.HI R2, RZ, 0x5, R0.reuse ;  /* 0x00000005ff027819 */ /* 0x101fe40000011600 */
[----:B------:R-:W-:-:S03]  /*0050*/  SHF.R.U32.HI R3, RZ, 0x7, R0 ;  /* 0x00000007ff037819 */ /* 0x000fc60000011600 */
[----:B------:R-:W0:Y:S04]  /*0060*/  SHFL.IDX PT, R5, R2, RZ, 0x1f ;  /* 0x00001fff02057589 */ /* 0x000e2800000e0000 */
[----:B------:R1:W2:Y:S01]  /*0070*/  SHFL.IDX PT, R6, R3, RZ, 0x1f ;  /* 0x00001fff03067589 */ /* 0x0002a200000e0000 */
[----:B0-----:R-:W-:-:S13]  /*0080*/  ISETP.NE.OR P0, PT, R5, RZ, !P0 ;  /* 0x000000ff0500720c */ /* 0x001fda0004705670 */
[----:B-12---:R-:W-:Y:S05]  /*0090*/  @P0 BRA `(.L_x_1) ;  /* 0x0000000000200947 */ /* 0x006fea0003800000 */
[----:B------:R-:W-:Y:S02]  /*00a0*/  ULDC.64 UR4, c[0x0][0x198] ;  /* 0x0000660000047ab9 */ /* 0x000fe40000000a00 */
[----:B------:R-:W-:Y:S02]  /*00b0*/  UIADD3 UR6, UP0, UR4, 0xf0, URZ ;  /* 0x000000f004067890 */ /* 0x000fe4000ff1e03f */
[----:B------:R-:W-:Y:S02]  /*00c0*/  UIADD3 UR4, UP1, UR4, 0x1f0, URZ ;  /* 0x000001f004047890 */ /* 0x000fe4000ff3e03f */
[----:B------:R-:W-:Y:S02]  /*00d0*/  UIADD3.X UR7, URZ, UR5, URZ, UP0, !UPT ;  /* 0x000000053f077290 */ /* 0x000fe400087fe43f */
[----:B------:R-:W-:-:S07]  /*00e0*/  UIADD3.X UR5, URZ, UR5, URZ, UP1, !UPT ;  /* 0x000000053f057290 */ /* 0x000fce0008ffe43f */
[----:B------:R0:W-:Y:S02]  /*00f0*/  UTMACCTL.PF [UR6] ;  /* 0x00000000060079b9 */ /* 0x0001e40008040000 */
[----:B------:R0:W-:Y:S02]  /*0100*/  UTMACCTL.PF [UR4] ;  /* 0x00000000040079b9 */ /* 0x0001e40008040000 */
[----:B0-----:R-:W-:Y:S01]  /*0110*/  NOP ;  /* 0x0000000000007918 */ /* 0x001fe20000000000 */
.L_x_1:
[----:B------:R-:W-:Y:S05]  /*0120*/  BSYNC B0 ;  /* 0x0000000000007941 */ /* 0x000fea0003800000 */
.L_x_0:
[----:B------:R-:W0:Y:S02]  /*0130*/  SHFL.IDX PT, R3, R2, RZ, 0x1f ;  /* 0x00001fff02037589 */ /* 0x000e2400000e0000 */
[----:B0-----:R-:W-:-:S13]  /*0140*/  ISETP.NE.AND P0, PT, R3, RZ, PT ;  /* 0x000000ff0300720c */ /* 0x001fda0003f05270 */
[----:B------:R-:W-:Y:S05]  /*0150*/  @P0 BRA `(.L_x_2) ;  /* 0x0000000000480947 */ /* 0x000fea0003800000 */
[----:B------:R-:W0:Y:S01]  /*0160*/  S2UR UR8, SR_CgaCtaId ;  /* 0x00000000000879c3 */ /* 0x000e220000008800 */
[----:B------:R-:W-:Y:S01]  /*0170*/  UMOV UR4, 0x400 ;  /* 0x0000040000047882 */ /* 0x000fe20000000000 */
[----:B------:R-:W-:Y:S01]  /*0180*/  UMOV UR5, 0x1 ;  /* 0x0000000100057882 */ /* 0x000fe20000000000 */
[----:B------:R-:W-:Y:S01]  /*0190*/  UMOV UR6, 0x100 ;  /* 0x0000010000067882 */ /* 0x000fe20000000000 */
[----:B------:R-:W-:Y:S01]  /*01a0*/  ELECT P0, URZ, PT ;  /* 0x00000000003f782f */ /* 0x000fe20003800000 */
[----:B------:R-:W-:-:S04]  /*01b0*/  UIADD3 UR6, -UR6, 0x100000, URZ ;  /* 0x0010000006067890 */ /* 0x000fc8000fffe13f */
[----:B------:R-:W-:Y:S02]  /*01c0*/  USHF.L.U32 UR7, UR6, 0xb, URZ ;  /* 0x0000000b06077899 */ /* 0x000fe4000800063f */
[----:B------:R-:W-:Y:S02]  /*01d0*/  USHF.L.U32 UR6, UR6, 0x1, URZ ;  /* 0x0000000106067899 */ /* 0x000fe4000800063f */
[----:B0-----:R-:W-:Y:S02]  /*01e0*/  ULEA UR8, UR8, UR4, 0x18 ;  /* 0x0000000408087291 */ /* 0x001fe4000f8ec03f */
[----:B------:R-:W-:-:S04]  /*01f0*/  UIADD3 UR4, -UR5, 0x100000, URZ ;  /* 0x0010000005047890 */ /* 0x000fc8000fffe13f */
[----:B------:R-:W-:Y:S02]  /*0200*/  USHF.L.U32 UR5, UR4, 0xb, URZ ;  /* 0x0000000b04057899 */ /* 0x000fe4000800063f */
[----:B------:R-:W-:Y:S01]  /*0210*/  USHF.L.U32 UR4, UR4, 0x1, URZ ;  /* 0x0000000104047899 */ /* 0x000fe2000800063f */
[----:B------:R-:W0:Y:S11]  /*0220*/  FENCE.VIEW.ASYNC.S ;  /* 0x00000000000073c6 */ /* 0x000e360000000000 */
[----:B0-----:R0:W1:Y:S01]  /*0230*/  SYNCS.EXCH.64 URZ, [UR8], UR4 ;  /* 0x00000004083f75b2 */ /* 0x0010620008000100 */
[----:B------:R0:W2:Y:S01]  /*0240*/  SYNCS.EXCH.64 URZ, [UR8+0x10], UR6 ;  /* 0x00001006083f75b2 */ /* 0x0000a20008000100 */
[----:B------:R0:W3:Y:S01]  /*0250*/  SYNCS.EXCH.64 URZ, [UR8+0x8], UR4 ;  /* 0x00000804083f75b2 */ /* 0x0000e20008000100 */
[----:B------:R0:W4:Y:S01]  /*0260*/  SYNCS.EXCH.64 URZ, [UR8+0x18], UR6 ;  /* 0x00001806083f75b2 */ /* 0x0001220008000100 */
[----:B------:R-:W-:Y:S01]  /*0270*/  NOP ;  /* 0x0000000000007918 */ /* 0x000fe20000000000 */
.L_x_2:
[----:B------:R-:W5:Y:S01]  /*0280*/  SHFL.IDX PT, R2, R2, RZ, 0x1f ;  /* 0x00001fff02027589 */ /* 0x000f6200000e0000 */
[----:B------:R-:W1:Y:S01]  /*0290*/  LDC R3, c[0x0][0x65c] ;  /* 0x00019700ff037b82 */ /* 0x000e620000000800 */
[----:B------:R-:W-:Y:S02]  /*02a0*/  ELECT P0, URZ, PT ;  /* 0x00000000003f782f */ /* 0x000fe40003800000 */
[----:B------:R-:W-:Y:S01]  /*02b0*/  SHF.R.S32.HI R4, RZ, 0x1f, R5 ;  /* 0x0000001fff047819 */ /* 0x000fe20000011405 */
[----:B------:R-:W2:Y:S01]  /*02c0*/  S2R R10, SR_CTAID.Y ;  /* 0x00000000000a7919 */ /* 0x000ea20000002600 */
[----:B0-----:R-:W-:Y:S01]  /*02d0*/  UMOV UR4, 0x20 ;  /* 0x0000002000047882 */ /* 0x001fe20000000000 */
[C---:B------:R-:W-:Y:S01]  /*02e0*/  ISETP.NE.AND P2, PT, R6.reuse, RZ, PT ;  /* 0x000000ff0600720c */ /* 0x040fe20003f45270 */
[----:B------:R-:W-:Y:S01]  /*02f0*/  VIADD R11, R6, 0xffffffff ;  /* 0xffffffff060b7836 */ /* 0x000fe20000000000 */
[----:B------:R-:W0:Y:S01]  /*0300*/  S2R R8, SR_CTAID.X ;  /* 0x0000000000087919 */ /* 0x000e220000002500 */
[----:B------:R-:W-:Y:S01]  /*0310*/  LEA.HI R4, R4, R5, RZ, 0x2 ;  /* 0x0000000504047211 */ /* 0x000fe200078f10ff */
[----:B------:R-:W-:Y:S01]  /*0320*/  NOP ;  /* 0x0000000000007918 */ /* 0x000fe20000000000 */
[----:B------:R-:W-:Y:S01]  /*0330*/  NOP ;  /* 0x0000000000007918 */ /* 0x000fe20000000000 */
[----:B------:R-:W-:-:S02]  /*0340*/  ISETP.GE.U32.AND P1, PT, R11, 0x2, PT ;  /* 0x000000020b00780c */ /* 0x000fc40003f26070 */
[----:B------:R-:W-:-:S05]  /*0350*/  LOP3.LUT R4, R4, 0xfffffffc, RZ, 0xc0, !PT ;  /* 0xfffffffc04047812 */ /* 0x000fca00078ec0ff */
[----:B------:R-:W-:Y:S01]  /*0360*/  IMAD.IADD R5, R5, 0x1, -R4 ;  /* 0x0000000105057824 */ /* 0x000fe200078e0a04 */
[----:B-----5:R-:W-:Y:S02]  /*0370*/  ISETP.NE.OR P0, PT, R2, RZ, !P0 ;  /* 0x000000ff0200720c */ /* 0x020fe40004705670 */
[----:B-1----:R-:W-:-:S11]  /*0380*/  ISETP.NE.AND P3, PT, R3, 0x1, PT ;  /* 0x000000010300780c */ /* 0x002fd60003f65270 */
[----:B------:R-:W-:Y:S01]  /*0390*/  VOTEU.ALL UP0, P0 ;  /* 0x00000000003f7886 */ /* 0x000fe20000000000 */
[----:B------:R-:W-:Y:S01]  /*03a0*/  VOTEU.ALL UP1, P0 ;  /* 0x00000000003f7886 */ /* 0x000fe20000020000 */
[----:B------:R-:W0:Y:S01]  /*03b0*/  @P3 LDC R9, c[0x0][0x10] ;  /* 0x00000400ff093b82 */ /* 0x000e220000000800 */
[----:B--2---:R-:W-:Y:S02]  /*03c0*/  @P3 IMAD.MOV.U32 R2, RZ, RZ, R10 ;  /* 0x000000ffff023224 */ /* 0x004fe400078e000a */
[----:B------:R-:W-:Y:S01]  /*03d0*/  @!UP0 UMOV UR6, 0x400 ;  /* 0x0000040000068882 */ /* 0x000fe20000000000 */
[----:B------:R-:W-:-:S04]  /*03e0*/  @!UP0 UIADD3 UR4, -UR4, 0x100000, URZ ;  /* 0x0010000004048890 */ /* 0x000fc8000fffe13f */
[----:B------:R-:W-:Y:S02]  /*03f0*/  @!UP0 USHF.L.U32 UR5, UR4, 0xb, URZ ;  /* 0x0000000b04058899 */ /* 0x000fe4000800063f */
[----:B------:R-:W-:Y:S01]  /*0400*/  @!UP0 USHF.L.U32 UR4, UR4, 0x1, URZ ;  /* 0x0000000104048899 */ /* 0x000fe2000800063f */
[----:B------:R-:W-:Y:S02]  /*0410*/  @P3 IMAD.MOV.U32 R3, RZ, RZ, RZ ;  /* 0x000000ffff033224 */ /* 0x000fe400078e00ff */
[----:B------:R-:W-:Y:S01]  /*0420*/  @P3 IMAD.MOV.U32 R13, RZ, RZ, RZ ;  /* 0x000000ffff0d3224 */ /* 0x000fe200078e00ff */
[----:B------:R-:W1:Y:S08]  /*0430*/  @!UP0 S2UR UR7, SR_CgaCtaId ;  /* 0x00000000000789c3 */ /* 0x000e700000008800 */
[----:B------:R-:W2:Y:S01]  /*0440*/  @!P3 LDC R7, c[0x0][0xc] ;  /* 0x00000300ff07bb82 */ /* 0x000ea20000000800 */
[----:B0-----:R-:W-:-:S04]  /*0450*/  @P3 IMAD.WIDE.U32 R2, R8, R9, R2 ;  /* 0x0000000908023225 */ /* 0x001fc800078e0002 */
[----:B------:R-:W-:Y:S02]  /*0460*/  IMAD.MOV.U32 R9, RZ, RZ, RZ ;  /* 0x000000ffff097224 */ /* 0x000fe400078e00ff */
[----:B------:R-:W-:Y:S01]  /*0470*/  @P3 IMAD.IADD R3, R3, 0x1, R13 ;  /* 0x0000000103033824 */ /* 0x000fe200078e020d */
[----:B-1----:R-:W-:Y:S01]  /*0480*/  @!UP0 ULEA UR6, UR7, UR6, 0x18 ;  /* 0x0000000607068291 */ /* 0x002fe2000f8ec03f */
[----:B------:R-:W-:Y:S01]  /*0490*/  VOTEU.ALL UP0, P0 ;  /* 0x00000000003f7886 */ /* 0x000fe20000000000 */
[----:B------:R-:W-:-:S04]  /*04a0*/  ISETP.NE.AND P0, PT, R5, 0x3, PT ;  /* 0x000000030500780c */ /* 0x000fc80003f05270 */
[----:B------:R-:W-:-:S04]  /*04b0*/  ISETP.EQ.OR P0, PT, R5, RZ, !P0 ;  /* 0x000000ff0500720c */ /* 0x000fc80004702670 */
[----:B------:R-:W-:Y:S01]  /*04c0*/  ISETP.EQ.AND P0, PT, R6, RZ, P0 ;  /* 0x000000ff0600720c */ /* 0x000fe20000702270 */
[----:B------:R-:W0:Y:S02]  /*04d0*/  FENCE.VIEW.ASYNC.S ;  /* 0x00000000000073c6 */ /* 0x000e240000000000 */
[----:B0-----:R0:W3:Y:S01]  /*04e0*/  @!UP0 SYNCS.EXCH.64 URZ, [UR6+0x30], UR4 ;  /* 0x00003004063f85b2 */ /* 0x0010e20008000100 */
[----:B--2---:R-:W-:Y:S01]  /*04f0*/  @!P3 IMAD.WIDE.U32 R6, R7, R10, R8 ;  /* 0x0000000a0706b225 */ /* 0x004fe200078e0008 */
[----:B------:R-:W-:-:S03]  /*0500*/  SEL R4, RZ, 0x1, !P0 ;  /* 0x00000001ff047807 */ /* 0x000fc60004000000 */
[----:B------:R-:W-:Y:S02]  /*0510*/  @!P3 IMAD.MOV.U32 R2, RZ, RZ, R6 ;  /* 0x000000ffff02b224 */ /* 0x000fe400078e0006 */
[----:B------:R-:W-:Y:S01]  /*0520*/  @!P3 IMAD.MOV.U32 R3, RZ, RZ, R7 ;  /* 0x000000ffff03b224 */ /* 0x000fe200078e0007 */
[----:B------:R-:W-:Y:S01]  /*0530*/  SEL R4, R4, 0x2, P1 ;  /* 0x0000000204047807 */ /* 0x000fe20000800000 */
[----:B------:R0:W3:Y:S01]  /*0540*/  @!UP1 SYNCS.EXCH.64 URZ, [UR6+0x38], UR4 ;  /* 0x00003804063f95b2 */ /* 0x0000e20008000100 */
[----:B------:R-:W-:Y:S01]  /*0550*/  NOP ;  /* 0x0000000000007918 */ /* 0x000fe20000000000 */
[----:B---34-:R-:W-:Y:S06]  /*0560*/  BAR.SYNC.DEFER_BLOCKING 0x0 ;  /* 0x0000000000007b1d */ /* 0x018fec0000010000 */
[----:B------:R-:W-:Y:S05]  /*0570*/  @!P2 BRA `(.L_x_3) ;  /* 0x0000007c00bca947 */ /* 0x000fea0003800000 */
[----:B------:R-:W-:-:S13]  /*0580*/  ISETP.GT.U32.AND P0, PT, R11, 0x1, PT ;  /* 0x000000010b00780c */ /* 0x000fda0003f04070 */
[----:B0-----:R-:W-:Y:S05]  /*0590*/  @P0 EXIT ;  /* 0x000000000000094d */ /* 0x001fea0003800000 */
[----:B------:R-:W-:Y:S01]  /*05a0*/  ULDC.64 UR4, c[0x0][0x650] ;  /* 0x0001940000047ab9 */ /* 0x000fe20000000a00 */
[----:B------:R-:W-:Y:S01]  /*05b0*/  PRMT R12, RZ, 0x7610, R12 ;  /* 0x00007610ff0c7816 */ /* 0x000fe2000000000c */
[----:B------:R-:W-:Y:S01]  /*05c0*/  IMAD.MOV.U32 R7, RZ, RZ, -0x1 ;  /* 0xffffffffff077424 */ /* 0x000fe200078e00ff */
[----:B------:R-:W-:Y:S01]  /*05d0*/  ISETP.GE.U32.AND P0, PT, R2, UR4, PT ;  /* 0x0000000402007c0c */ /* 0x000fe2000bf06070 */
[----:B------:R-:W-:Y:S02]  /*05e0*/  IMAD.MOV.U32 R6, RZ, RZ, -0x1 ;  /* 0xffffffffff067424 */ /* 0x000fe400078e00ff */
[----:B------:R-:W-:Y:S01]  /*05f0*/  IMAD.MOV.U32 R5, RZ, RZ, -0x1 ;  /* 0xffffffffff057424 */ /* 0x000fe200078e00ff */
[----:B------:R-:W-:-:S13]  /*0600*/  ISETP.GE.U32.AND.EX P0, PT, R3, UR5, PT, P0 ;  /* 0x0000000503007c0c */ /* 0x000fda000bf06100 */
[----:B------:R-:W-:Y:S05]  /*0610*/  @P0 BRA `(.L_x_4) ;  /* 0x00000004005c0947 */ /* 0x000fea0003800000 */
[----:B------:R-:W0:Y:S01]  /*0620*/  LDC.64 R16, c[0x0][0x628] ;  /* 0x00018a00ff107b82 */ /* 0x000e220000000a00 */
[----:B------:R-:W-:Y:S02]  /*0630*/  IMAD.MOV.U32 R6, RZ, RZ, R2 ;  /* 0x000000ffff067224 */ /* 0x000fe400078e0002 */
[----:B------:R-:W-:-:S05]  /*0640*/  IMAD.MOV.U32 R7, RZ, RZ, R3 ;  /* 0x000000ffff077224 */ /* 0x000fca00078e0003 */
[----:B------:R-:W1:Y:S08]  /*0650*/  LDC R18, c[0x0][0x630] ;  /* 0x00018c00ff127b82 */ /* 0x000e700000000800 */
[----:B------:R-:W2:Y:S01]  /*0660*/  LDC.64 R20, c[0x0][0x620] ;  /* 0x00018800ff147b82 */ /* 0x000ea20000000a00 */
[----:B0-----:R-:W-:-:S04]  /*0670*/  ISETP.NE.U32.AND P0, PT, R16, RZ, PT ;  /* 0x000000ff1000720c */ /* 0x001fc80003f05070 */
[----:B------:R-:W-:-:S13]  /*0680*/  ISETP.NE.AND.EX P0, PT, R17, RZ, PT, P0 ;  /* 0x000000ff1100720c */ /* 0x000fda0003f05300 */
[----:B-12---:R-:W-:Y:S05]  /*0690*/  @!P0 BRA `(.L_x_5) ;  /* 0x0000000000288947 */ /* 0x006fea0003800000 */
[----:B------:R-:W0:Y:S02]  /*06a0*/  LDC R5, c[0x0][0x634] ;  /* 0x00018d00ff057b82 */ /* 0x000e240000000800 */
[----:B0-----:R-:W-:-:S05]  /*06b0*/  IADD3 R5, P0, R2, R5, RZ ;  /* 0x0000000502057210 */ /* 0x001fca0007f1e0ff */
[----:B------:R-:W-:-:S04]  /*06c0*/  IMAD.X R11, RZ, RZ, R3, P0 ;  /* 0x000000ffff0b7224 */ /* 0x000fc800000e0603 */
[----:B------:R-:W-:-:S04]  /*06d0*/  IMAD.WIDE.U32 R6, R11, R16, RZ ;  /* 0x000000100b067225 */ /* 0x000fc800078e00ff */
[----:B------:R-:W-:-:S04]  /*06e0*/  IMAD.WIDE.U32 R12, P0, R5, R17, R6 ;  /* 0x00000011050c7225 */ /* 0x000fc80007800006 */
[----:B------:R-:W-:-:S04]  /*06f0*/  IMAD.WIDE.U32 R6, R5, R16, RZ ;  /* 0x0000001005067225 */ /* 0x000fc800078e00ff */
[----:B------:R-:W-:Y:S01]  /*0700*/  IMAD.X R15, RZ, RZ, RZ, P0 ;  /* 0x000000ffff0f7224 */ /* 0x000fe200000e06ff */
[----:B------:R-:W-:Y:S01]  /*0710*/  IADD3 RZ, P0, R7, R12, RZ ;  /* 0x0000000c07ff7210 */ /* 0x000fe20007f1e0ff */
[----:B------:R-:W-:-:S04]  /*0720*/  IMAD.MOV.U32 R14, RZ, RZ, R13 ;  /* 0x000000ffff0e7224 */ /* 0x000fc800078e000d */
[----:B------:R-:W-:-:S08]  /*0730*/  IMAD.WIDE.U32.X R6, R11, R17, R14, P0 ;  /* 0x000000110b067225 */ /* 0x000fd000000e040e */
.L_x_5:
[--C-:B------:R-:W-:Y:S01]  /*0740*/  SHF.R.U64 R26, R6, R18, R7.reuse ;  /* 0x00000012061a7219 */ /* 0x100fe20000001207 */
[----:B------:R-:W0:Y:S01]  /*0750*/  LDC.64 R22, c[0x0][0x640] ;  /* 0x00019000ff167b82 */ /* 0x000e220000000a00 */
[----:B------:R-:W-:Y:S01]  /*0760*/  I2FP.F32.U32 R5, R8 ;  /* 0x0000000800057245 */ /* 0x000fe20000201000 */
[----:B------:R-:W-:Y:S01]  /*0770*/  ULDC UR4, c[0x0][0x150] ;  /* 0x0000540000047ab9 */ /* 0x000fe20000000800 */
[----:B------:R-:W-:Y:S02]  /*0780*/  SHF.R.U32.HI R6, RZ, R18, R7 ;  /* 0x00000012ff067219 */ /* 0x000fe40000011607 */
[----:B------:R-:W-:Y:S01]  /*0790*/  IADD3 R11, P0, RZ, -R26, RZ ;  /* 0x8000001aff0b7210 */ /* 0x000fe20007f1e0ff */
[----:B------:R-:W-:Y:S01]  /*07a0*/  FMUL R5, R5, UR4 ;  /* 0x0000000405057c20 */ /* 0x000fe20008400000 */
[----:B------:R-:W-:Y:S01]  /*07b0*/  ULDC UR4, c[0x0][0x154] ;  /* 0x0000550000047ab9 */ /* 0x000fe20000000800 */
[----:B------:R-:W1:Y:S02]  /*07c0*/  LDC R14, c[0x0][0x618] ;  /* 0x00018600ff0e7b82 */ /* 0x000e640000000800 */
[----:B------:R-:W-:-:S02]  /*07d0*/  IMAD.X R13, RZ, RZ, ~R6, P0 ;  /* 0x000000ffff0d7224 */ /* 0x000fc400000e0e06 */
[----:B------:R-:W2:Y:S01]  /*07e0*/  F2I.U32.TRUNC.NTZ R5, R5 ;  /* 0x0000000500057305 */ /* 0x000ea2000020f000 */
[----:B------:R-:W-:-:S03]  /*07f0*/  IMAD.WIDE.U32 R6, R11, R20, R2 ;  /* 0x000000140b067225 */ /* 0x000fc600078e0002 */
[----:B------:R-:W3:Y:S01]  /*0800*/  LDC R9, c[0x0][0x144] ;  /* 0x00005100ff097b82 */ /* 0x000ee20000000800 */
[----:B------:R-:W-:-:S04]  /*0810*/  IMAD R12, R13, R20, RZ ;  /* 0x000000140d0c7224 */ /* 0x000fc800078e02ff */
[----:B------:R-:W-:Y:S02]  /*0820*/  IMAD R11, R11, R21, R12 ;  /* 0x000000150b0b7224 */ /* 0x000fe400078e020c */
[----:B------:R-:W-:Y:S01]  /*0830*/  IMAD.MOV.U32 R12, RZ, RZ, 0x1 ;  /* 0x00000001ff0c7424 */ /* 0x000fe200078e00ff */
[----:B------:R-:W4:Y:S01]  /*0840*/  LDC R18, c[0x0][0x608] ;  /* 0x00018200ff127b82 */ /* 0x000f220000000800 */
[----:B------:R-:W-:Y:S01]  /*0850*/  IMAD.IADD R11, R7, 0x1, R11 ;  /* 0x00000001070b7824 */ /* 0x000fe200078e020b */
[----:B0-----:R-:W-:Y:S01]  /*0860*/  ISETP.NE.U32.AND P0, PT, R22, RZ, PT ;  /* 0x000000ff1600720c */ /* 0x001fe20003f05070 */
[----:B--2---:R-:W-:-:S03]  /*0870*/  IMAD.MOV R7, RZ, RZ, -R5 ;  /* 0x000000ffff077224 */ /* 0x004fc600078e0a05 */
[----:B------:R-:W-:Y:S02]  /*0880*/  ISETP.NE.AND.EX P0, PT, R23, RZ, PT, P0 ;  /* 0x000000ff1700720c */ /* 0x000fe40003f05300 */
[----:B------:R-:W0:Y:S01]  /*0890*/  LDC R13, c[0x0][0x658] ;  /* 0x00019600ff0d7b82 */ /* 0x000e220000000800 */
[--C-:B-1----:R-:W-:Y:S02]  /*08a0*/  SHF.R.U64 R16, R6, R14, R11.reuse ;  /* 0x0000000e06107219 */ /* 0x102fe4000000120b */
[----:B------:R-:W-:Y:S02]  /*08b0*/  I2FP.F32.U32 R6, R10 ;  /* 0x0000000a00067245 */ /* 0x000fe40000201000 */
[----:B------:R-:W-:-:S03]  /*08c0*/  SHF.R.U32.HI R11, RZ, R14, R11 ;  /* 0x0000000eff0b7219 */ /* 0x000fc6000001160b */
[----:B------:R-:W1:Y:S01]  /*08d0*/  LDC R17, c[0x0][0x148] ;  /* 0x00005200ff117b82 */ /* 0x000e620000000800 */
[----:B---3--:R-:W-:Y:S02]  /*08e0*/  IMAD R5, R9, R7, R8 ;  /* 0x0000000709057224 */ /* 0x008fe400078e0208 */
[----:B------:R-:W-:Y:S01]  /*08f0*/  FMUL R7, R6, UR4 ;  /* 0x0000000406077c20 */ /* 0x000fe20008400000 */
[----:B------:R-:W-:-:S03]  /*0900*/  IMAD.MOV.U32 R6, RZ, RZ, -0x1 ;  /* 0xffffffffff067424 */ /* 0x000fc600078e00ff */
[----:B------:R2:W3:Y:S01]  /*0910*/  F2I.U32.TRUNC.NTZ R15, R7 ;  /* 0x00000007000f7305 */ /* 0x0004e2000020f000 */
[----:B------:R-:W1:Y:S01]  /*0920*/  LDC R21, c[0x0][0x600] ;  /* 0x00018000ff157b82 */ /* 0x000e620000000800 */
[-CC-:B----4-:R-:W-:Y:S02]  /*0930*/  SHF.R.U64 R27, R16, R18.reuse, R11.reuse ;  /* 0x00000012101b7219 */ /* 0x190fe4000000120b */
[----:B------:R-:W-:-:S05]  /*0940*/  SHF.R.U32.HI R8, RZ, R18, R11 ;  /* 0x00000012ff087219 */ /* 0x000fca000001160b */
[----:B------:R-:W4:Y:S01]  /*0950*/  LDC R20, c[0x0][0x648] ;  /* 0x00019200ff147b82 */ /* 0x000f220000000800 */
[-CC-:B0-----:R-:W-:Y:S02]  /*0960*/  SHF.R.U64 R18, R27, R13.reuse, R8.reuse ;  /* 0x0000000d1b127219 */ /* 0x181fe40000001208 */
[-C--:B------:R-:W-:Y:S02]  /*0970*/  SHF.L.U32 R6, R6, R13.reuse, RZ ;  /* 0x0000000d06067219 */ /* 0x080fe400000006ff */
[-C--:B------:R-:W-:Y:S02]  /*0980*/  SHF.R.U32.HI R8, RZ, R13.reuse, R8 ;  /* 0x0000000dff087219 */ /* 0x080fe40000011608 */
[----:B------:R-:W-:Y:S01]  /*0990*/  LOP3.LUT R14, RZ, R6, RZ, 0x33, !PT ;  /* 0x00000006ff0e7212 */ /* 0x000fe200078e33ff */
[----:B------:R-:W0:Y:S01]  /*09a0*/  LDC R25, c[0x0][0x638] ;  /* 0x00018e00ff197b82 */ /* 0x000e220000000800 */
[----:B------:R-:W-:Y:S01]  /*09b0*/  SHF.L.U32 R11, R12, R13, RZ ;  /* 0x0000000d0c0b7219 */ /* 0x000fe200000006ff */
[----:B------:R-:W-:-:S02]  /*09c0*/  IMAD.MOV.U32 R6, RZ, RZ, R18 ;  /* 0x000000ffff067224 */ /* 0x000fc400078e0012 */
[----:B--2---:R-:W-:-:S04]  /*09d0*/  IMAD.MOV.U32 R7, RZ, RZ, R8 ;  /* 0x000000ffff077224 */ /* 0x004fc800078e0008 */
[----:B------:R-:W2:Y:S01]  /*09e0*/  LDC R24, c[0x0][0x610] ;  /* 0x00018400ff187b82 */ /* 0x000ea20000000800 */
[----:B---3--:R-:W-:Y:S05]  /*09f0*/  @!P0 BRA `(.L_x_6) ;  /* 0x0000000000288947 */ /* 0x008fea0003800000 */
[----:B------:R-:W3:Y:S02]  /*0a00*/  LDC R13, c[0x0][0x64c] ;  /* 0x00019300ff0d7b82 */ /* 0x000ee40000000800 */
[----:B---3--:R-:W-:-:S05]  /*0a10*/  IADD3 R13, P0, R18, R13, RZ ;  /* 0x0000000d120d7210 */ /* 0x008fca0007f1e0ff */
        /* <DEDUP_REMOVED lines=8> */
.L_x_6:
[----:B----4-:R-:W-:Y:S01]  /*0aa0*/  SHF.R.U64 R6, R6, R20, R7 ;  /* 0x0000001406067219 */ /* 0x010fe20000001207 */
[----:B-1----:R-:W-:Y:S01]  /*0ab0*/  VIADD R7, R21, 0xffffffff ;  /* 0xffffffff15077836 */ /* 0x002fe20000000000 */
[----:B------:R-:W-:Y:S01]  /*0ac0*/  LOP3.LUT R14, R27, R14, RZ, 0xc0, !PT ;  /* 0x0000000e1b0e7212 */ /* 0x000fe200078ec0ff */
[----:B------:R-:W-:Y:S02]  /*0ad0*/  IMAD.MOV R15, RZ, RZ, -R15 ;  /* 0x000000ffff0f7224 */ /* 0x000fe400078e0a0f */
[----:B------:R-:W-:Y:S01]  /*0ae0*/  IMAD.MOV R8, RZ, RZ, -R6 ;  /* 0x000000ffff087224 */ /* 0x000fe200078e0a06 */
[----:B------:R-:W-:Y:S01]  /*0af0*/  LOP3.LUT R7, R16, R7, RZ, 0xc0, !PT ;  /* 0x0000000710077212 */ /* 0x000fe200078ec0ff */
[----:B------:R-:W-:Y:S02]  /*0b00*/  IMAD R14, R11, R6, R14 ;  /* 0x000000060b0e7224 */ /* 0x000fe400078e020e */
[----:B------:R-:W-:Y:S02]  /*0b10*/  @P3 IMAD R5, R17, R15, R10 ;  /* 0x0000000f11053224 */ /* 0x000fe400078e020a */
[----:B0-----:R-:W-:-:S02]  /*0b20*/  IMAD R6, R8, R25, R18 ;  /* 0x0000001908067224 */ /* 0x001fc400078e0212 */
[----:B--2---:R-:W-:Y:S02]  /*0b30*/  IMAD R5, R14, R24, R5 ;  /* 0x000000180e057224 */ /* 0x004fe400078e0205 */
[----:B------:R-:W-:Y:S02]  /*0b40*/  IMAD R8, R6, R21, R7 ;  /* 0x0000001506087224 */ /* 0x000fe400078e0207 */
[----:B------:R-:W-:-:S03]  /*0b50*/  IMAD.MOV.U32 R12, RZ, RZ, 0x1 ;  /* 0x00000001ff0c7424 */ /* 0x000fc600078e00ff */
[----:B------:R-:W-:Y:S02]  /*0b60*/  SEL R6, R8, R5, !P3 ;  /* 0x0000000508067207 */ /* 0x000fe40005800000 */
[----:B------:R-:W-:Y:S01]  /*0b70*/  SEL R7, R5, R8, !P3 ;  /* 0x0000000805077207 */ /* 0x000fe20005800000 */
[----:B------:R-:W-:-:S07]  /*0b80*/  IMAD.MOV.U32 R5, RZ, RZ, R26 ;  /* 0x000000ffff057224 */ /* 0x000fce00078e001a */
.L_x_4:
[----:B------:R-:W-:-:S08]  /*0b90*/  NOP ;  /* 0x0000000000007918 */ /* 0x000fd00000000000 */
[----:B------:R-:W0:Y:S02]  /*0ba0*/  USETMAXREG.TRY_ALLOC.CTAPOOL UP0, 0xe8 ;  /* 0x000000e8000079c8 */ /* 0x000e240008000600 */
[----:B0-----:R-:W-:-:S13]  /*0bb0*/  PLOP3.LUT P0, PT, PT, PT, UP0, 0x80, 0x0 ;  /* 0x000000000000781c */ /* 0x001fda0003f0f008 */
[----:B------:R-:W-:Y:S05]  /*0bc0*/  @!P0 BRA `(.L_x_4) ;  /* 0xfffffffc00f08947 */ /* 0x000fea000383ffff */
[----:B------:R-:W-:Y:S01]  /*0bd0*/  ULDC.64 UR4, c[0x0][0x598] ;  /* 0x0001660000047ab9 */ /* 0x000fe20000000a00 */
[----:B------:R-:W-:Y:S01]  /*0be0*/  ULDC.64 UR20, c[0x0][0x208] ;  /* 0x0000820000147ab9 */ /* 0x000fe20000000a00 */
[----:B------:R-:W-:-:S04]  /*0bf0*/  ISETP.NE.U32.AND P0, PT, RZ, UR4, PT ;  /* 0x00000004ff007c0c */ /* 0x000fc8000bf05070 */
[----:B------:R-:W-:-:S13]  /*0c00*/  ISETP.NE.AND.EX P0, PT, RZ, UR5, PT, P0 ;  /* 0x00000005ff007c0c */ /* 0x000fda000bf05300 */
[----:B------:R-:W-:Y:S05]  /*0c10*/  @!P0 BRA `(.L_x_7) ;  /* 0x00000000001c8947 */ /* 0x000fea0003800000 */
[----:B------:R-:W0:Y:S02]  /*0c20*/  LDC.64 R8, c[0x0][0x598] ;  /* 0x00016600ff087b82 */ /* 0x000e240000000a00 */
[----:B0-----:R-:W2:Y:S02]  /*0c30*/  LDG.E.64 R8, desc[UR20][R8.64] ;  /* 0x0000001408087981 */ /* 0x001ea4000c1e1b00 */
[----:B--2---:R-:W-:-:S04]  /*0c40*/  ISETP.NE.U32.AND P0, PT, R8, RZ, PT ;  /* 0x000000ff0800720c */ /* 0x004fc80003f05070 */
[----:B------:R-:W-:-:S13]  /*0c50*/  ISETP.NE.AND.EX P0, PT, R9, RZ, PT, P0 ;  /* 0x000000ff0900720c */ /* 0x000fda0003f05300 */
[----:B------:R-:W-:Y:S05]  /*0c60*/  @!P0 BRA `(.L_x_7) ;  /* 0x0000000000088947 */ /* 0x000fea0003800000 */
[----:B------:R0:W5:Y:S01]  /*0c70*/  LD.E R8, desc[UR20][R8.64] ;  /* 0x0000001408087980 */ /* 0x000162000c101900 */
[----:B------:R-:W-:Y:S05]  /*0c80*/  BRA `(.L_x_8) ;  /* 0x0000000000207947 */ /* 0x000fea0003800000 */
.L_x_7:
[----:B------:R-:W-:Y:S02]  /*0c90*/  ULDC.64 UR4, c[0x0][0x588] ;  /* 0x0001620000047ab9 */ /* 0x000fe40000000a00 */
[----:B------:R-:W-:-:S04]  /*0ca0*/  ISETP.NE.U32.AND P0, PT, RZ, UR4, PT ;  /* 0x00000004ff007c0c */ /* 0x000fc8000bf05070 */
[----:B------:R-:W-:-:S13]  /*0cb0*/  ISETP.NE.AND.EX P0, PT, RZ, UR5, PT, P0 ;  /* 0x00000005ff007c0c */ /* 0x000fda000bf05300 */
[----:B------:R-:W-:Y:S05]  /*0cc0*/  @!P0 BRA `(.L_x_9) ;  /* 0x00000000000c8947 */ /* 0x000fea0003800000 */
[----:B------:R-:W0:Y:S02]  /*0cd0*/  LDC.64 R8, c[0x0][0x588] ;  /* 0x00016200ff087b82 */ /* 0x000e240000000a00 */
[----:B0-----:R1:W5:Y:S01]  /*0ce0*/  LDG.E R8, desc[UR20][R8.64] ;  /* 0x0000001408087981 */ /* 0x001362000c1e1900 */
[----:B------:R-:W-:Y:S05]  /*0cf0*/  BRA `(.L_x_8) ;  /* 0x0000000000047947 */ /* 0x000fea0003800000 */
.L_x_9:
[----:B------:R-:W2:Y:S02]  /*0d00*/  LDC R8, c[0x0][0x580] ;  /* 0x00016000ff087b82 */ /* 0x000ea40000000800 */
.L_x_8:
[----:B------:R-:W-:Y:S02]  /*0d10*/  ULDC.64 UR4, c[0x0][0x5a0] ;  /* 0x0001680000047ab9 */ /* 0x000fe40000000a00 */
[----:B------:R-:W-:-:S04]  /*0d20*/  ISETP.NE.U32.AND P0, PT, RZ, UR4, PT ;  /* 0x00000004ff007c0c */ /* 0x000fc8000bf05070 */
[----:B------:R-:W-:-:S13]  /*0d30*/  ISETP.NE.AND.EX P0, PT, RZ, UR5, PT, P0 ;  /* 0x00000005ff007c0c */ /* 0x000fda000bf05300 */
[----:B------:R-:W-:Y:S05]  /*0d40*/  @!P0 BRA `(.L_x_10) ;  /* 0x00000000001c8947 */ /* 0x000fea0003800000 */
[----:B------:R-:W3:Y:S02]  /*0d50*/  LDC.64 R10, c[0x0][0x5a0] ;  /* 0x00016800ff0a7b82 */ /* 0x000ee40000000a00 */
[----:B---3--:R-:W3:Y:S02]  /*0d60*/  LDG.E.64 R10, desc[UR20][R10.64] ;  /* 0x000000140a0a7981 */ /* 0x008ee4000c1e1b00 */
[----:B---3--:R-:W-:-:S04]  /*0d70*/  ISETP.NE.U32.AND P0, PT, R10, RZ, PT ;  /* 0x000000ff0a00720c */ /* 0x008fc80003f05070 */
[----:B------:R-:W-:-:S13]  /*0d80*/  ISETP.NE.AND.EX P0, PT, R11, RZ, PT, P0 ;  /* 0x000000ff0b00720c */ /* 0x000fda0003f05300 */
[----:B------:R-:W-:Y:S05]  /*0d90*/  @!P0 BRA `(.L_x_10) ;  /* 0x0000000000088947 */ /* 0x000fea0003800000 */
[----:B01----:R0:W5:Y:S01]  /*0da0*/  LD.E R9, desc[UR20][R10.64] ;  /* 0x000000140a097980 */ /* 0x003162000c101900 */
[----:B------:R-:W-:Y:S05]  /*0db0*/  BRA `(.L_x_11) ;  /* 0x0000000000207947 */ /* 0x000fea0003800000 */
.L_x_10:
[----:B------:R-:W-:Y:S02]  /*0dc0*/  ULDC.64 UR4, c[0x0][0x590] ;  /* 0x0001640000047ab9 */ /* 0x000fe40000000a00 */
[----:B------:R-:W-:-:S04]  /*0dd0*/  ISETP.NE.U32.AND P0, PT, RZ, UR4, PT ;  /* 0x00000004ff007c0c */ /* 0x000fc8000bf05070 */
[----:B------:R-:W-:-:S13]  /*0de0*/  ISETP.NE.AND.EX P0, PT, RZ, UR5, PT, P0 ;  /* 0x00000005ff007c0c */ /* 0x000fda000bf05300 */
[----:B------:R-:W-:Y:S05]  /*0df0*/  @!P0 BRA `(.L_x_12) ;  /* 0x00000000000c8947 */ /* 0x000fea0003800000 */
[----:B------:R-:W0:Y:S02]  /*0e00*/  LDC.64 R10, c[0x0][0x590] ;  /* 0x00016400ff0a7b82 */ /* 0x000e240000000a00 */
[----:B01----:R1:W5:Y:S01]  /*0e10*/  LDG.E R9, desc[UR20][R10.64] ;  /* 0x000000140a097981 */ /* 0x003362000c1e1900 */
[----:B------:R-:W-:Y:S05]  /*0e20*/  BRA `(.L_x_11) ;  /* 0x0000000000047947 */ /* 0x000fea0003800000 */
.L_x_12:
[----:B01----:R-:W3:Y:S02]  /*0e30*/  LDC R9, c[0x0][0x584] ;  /* 0x00016100ff097b82 */ /* 0x003ee40000000800 */
.L_x_11:
[----:B------:R-:W-:-:S13]  /*0e40*/  LOP3.LUT P0, RZ, R12, 0xff, RZ, 0xc0, !PT ;  /* 0x000000ff0cff7812 */ /* 0x000fda000780c0ff */
[----:B------:R-:W-:Y:S05]  /*0e50*/  @!P0 EXIT ;  /* 0x000000000000894d */ /* 0x000fea0003800000 */
[----:B------:R-:W-:Y:S01]  /*0e60*/  ULDC UR4, c[0x0][0x28c] ;  /* 0x0000a30000047ab9 */ /* 0x000fe20000000800 */
[----:B------:R-:W-:Y:S01]  /*0e70*/  LOP3.LUT R142, R4, 0x1, RZ, 0xfc, !PT ;  /* 0x00000001048e7812 */ /* 0x000fe200078efcff */
[----:B------:R-:W-:-:S04]  /*0e80*/  UIADD3 UR4, UR4, 0xff, URZ ;  /* 0x000000ff04047890 */ /* 0x000fc8000fffe03f */
[----:B------:R-:W-:-:S04]  /*0e90*/  USHF.R.S32.HI UR5, URZ, 0x1f, UR4 ;  /* 0x0000001f3f057899 */ /* 0x000fc80008011404 */
[----:B------:R-:W-:-:S03]  /*0ea0*/  ULEA.HI UR5, UR5, UR4, URZ, 0x8 ;  /* 0x0000000405057291 */ /* 0x000fc6000f8f403f */
[----:B------:R-:W-:Y:S01]  /*0eb0*/  UMOV UR4, URZ ;  /* 0x0000003f00047c82 */ /* 0x000fe20008000000 */
[----:B------:R-:W-:-:S03]  /*0ec0*/  USHF.R.S32.HI UR9, URZ, 0x8, UR5 ;  /* 0x000000083f097899 */ /* 0x000fc60008011405 */
[----:B------:R-:W-:-:S09]  /*0ed0*/  UMOV UR5, URZ ;  /* 0x0000003f00057c82 */ /* 0x000fd20008000000 */
.L_x_165:
[----:B01----:R-:W-:Y:S01]  /*0ee0*/  LOP3.LUT R10, R0, 0x80, RZ, 0xc0, !PT ;  /* 0x00000080000a7812 */ /* 0x003fe200078ec0ff */
[----:B------:R-:W0:Y:S01]  /*0ef0*/  S2UR UR12, SR_CgaCtaId ;  /* 0x00000000000c79c3 */ /* 0x000e220000008800 */
[----:B------:R-:W-:Y:S01]  /*0f00*/  UMOV UR11, 0x400 ;  /* 0x00000400000b7882 */ /* 0x000fe20000000000 */
[----:B------:R-:W-:Y:S01]  /*0f10*/  UMOV UR6, URZ ;  /* 0x0000003f00067c82 */ /* 0x000fe20008000000 */
[----:B------:R-:W-:Y:S01]  /*0f20*/  SHF.R.U32.HI R10, RZ, 0x7, R10 ;  /* 0x00000007ff0a7819 */ /* 0x000fe2000001160a */
[----:B------:R-:W-:Y:S01]  /*0f30*/  UMOV UR7, URZ ;  /* 0x0000003f00077c82 */ /* 0x000fe20008000000 */
[----:B------:R-:W-:Y:S01]  /*0f40*/  UMOV UR13, UR5 ;  /* 0x00000005000d7c82 */ /* 0x000fe20008000000 */
[----:B------:R-:W-:Y:S02]  /*0f50*/  CS2R R18, SRZ ;  /* 0x0000000000127805 */ /* 0x000fe4000001ff00 */
[----:B------:R-:W-:Y:S01]  /*0f60*/  CS2R R16, SRZ ;  /* 0x0000000000107805 */ /* 0x000fe2000001ff00 */
[----:B------:R-:W1:Y:S01]  /*0f70*/  LDC R11, c[0x0][0x28c] ;  /* 0x0000a300ff0b7b82 */ /* 0x000e620000000800 */
[----:B----4-:R-:W4:Y:S01]  /*0f80*/  SHFL.IDX PT, R10, R10, RZ, 0x1f ;  /* 0x00001fff0a0a7589 */ /* 0x010f2200000e0000 */
[----:B------:R-:W-:-:S02]  /*0f90*/  CS2R R20, SRZ ;  /* 0x0000000000147805 */ /* 0x000fc4000001ff00 */
[----:B------:R-:W-:Y:S02]  /*0fa0*/  CS2R R22, SRZ ;  /* 0x0000000000167805 */ /* 0x000fe4000001ff00 */
[----:B------:R-:W-:Y:S02]  /*0fb0*/  CS2R R88, SRZ ;  /* 0x0000000000587805 */ /* 0x000fe4000001ff00 */
[----:B------:R-:W-:Y:S02]  /*0fc0*/  CS2R R90, SRZ ;  /* 0x00000000005a7805 */ /* 0x000fe4000001ff00 */
[----:B------:R-:W-:Y:S02]  /*0fd0*/  CS2R R92, SRZ ;  /* 0x00000000005c7805 */ /* 0x000fe4000001ff00 */
[----:B------:R-:W-:Y:S02]  /*0fe0*/  CS2R R96, SRZ ;  /* 0x0000000000607805 */ /* 0x000fe4000001ff00 */
[----:B------:R-:W-:-:S02]  /*0ff0*/  CS2R R94, SRZ ;  /* 0x00000000005e7805 */ /* 0x000fc4000001ff00 */
[----:B------:R-:W-:Y:S02]  /*1000*/  CS2R R98, SRZ ;  /* 0x0000000000627805 */ /* 0x000fe4000001ff00 */
[----:B------:R-:W-:Y:S02]  /*1010*/  CS2R R100, SRZ ;  /* 0x0000000000647805 */ /* 0x000fe4000001ff00 */
[----:B------:R-:W-:Y:S02]  /*1020*/  CS2R R102, SRZ ;  /* 0x0000000000667805 */ /* 0x000fe4000001ff00 */
[----:B------:R-:W-:Y:S02]  /*1030*/  CS2R R104, SRZ ;  /* 0x0000000000687805 */ /* 0x000fe4000001ff00 */
[----:B------:R-:W-:Y:S02]  /*1040*/  CS2R R108, SRZ ;  /* 0x00000000006c7805 */ /* 0x000fe4000001ff00 */
[----:B------:R-:W-:-:S02]  /*1050*/  CS2R R106, SRZ ;  /* 0x00000000006a7805 */ /* 0x000fc4000001ff00 */
[----:B------:R-:W-:Y:S01]  /*1060*/  CS2R R110, SRZ ;  /* 0x00000000006e7805 */ /* 0x000fe2000001ff00 */
[----:B0-----:R-:W-:Y:S01]  /*1070*/  ULEA UR11, UR12, UR11, 0x18 ;  /* 0x0000000b0c0b7291 */ /* 0x001fe2000f8ec03f */
[----:B------:R-:W-:Y:S02]  /*1080*/  CS2R R112, SRZ ;  /* 0x0000000000707805 */ /* 0x000fe4000001ff00 */
[----:B------:R-:W-:Y:S02]  /*1090*/  CS2R R114, SRZ ;  /* 0x0000000000727805 */ /* 0x000fe4000001ff00 */
[----:B------:R-:W-:Y:S02]  /*10a0*/  CS2R R116, SRZ ;  /* 0x0000000000747805 */ /* 0x000fe4000001ff00 */
[----:B------:R-:W-:Y:S02]  /*10b0*/  CS2R R118, SRZ ;  /* 0x0000000000767805 */ /* 0x000fe4000001ff00 */
[----:B------:R-:W-:-:S02]  /*10c0*/  CS2R R120, SRZ ;  /* 0x0000000000787805 */ /* 0x000fc4000001ff00 */
[----:B------:R-:W-:Y:S02]  /*10d0*/  CS2R R122, SRZ ;  /* 0x00000000007a7805 */ /* 0x000fe4000001ff00 */
[----:B------:R-:W-:Y:S02]  /*10e0*/  CS2R R124, SRZ ;  /* 0x00000000007c7805 */ /* 0x000fe4000001ff00 */
[----:B-1----:R-:W-:Y:S02]  /*10f0*/  ISETP.GE.AND P0, PT, R11, 0x1, PT ;  /* 0x000000010b00780c */ /* 0x002fe40003f06270 */
[----:B------:R-:W-:Y:S02]  /*1100*/  CS2R R126, SRZ ;  /* 0x00000000007e7805 */ /* 0x000fe4000001ff00 */
[----:B----4-:R-:W-:Y:S02]  /*1110*/  R2UR UR8, R10 ;  /* 0x000000000a0872ca */ /* 0x010fe400000e0000 */
[----:B------:R-:W-:-:S02]  /*1120*/  CS2R R128, SRZ ;  /* 0x0000000000807805 */ /* 0x000fc4000001ff00 */
[----:B------:R-:W-:Y:S02]  /*1130*/  CS2R R130, SRZ ;  /* 0x0000000000827805 */ /* 0x000fe4000001ff00 */
[----:B------:R-:W-:Y:S02]  /*1140*/  CS2R R132, SRZ ;  /* 0x0000000000847805 */ /* 0x000fe4000001ff00 */
[----:B------:R-:W-:Y:S02]  /*1150*/  CS2R R134, SRZ ;  /* 0x0000000000867805 */ /* 0x000fe4000001ff00 */
[----:B------:R-:W-:Y:S02]  /*1160*/  CS2R R136, SRZ ;  /* 0x0000000000887805 */ /* 0x000fe4000001ff00 */
[----:B------:R-:W-:Y:S02]  /*1170*/  CS2R R138, SRZ ;  /* 0x00000000008a7805 */ /* 0x000fe4000001ff00 */
[----:B------:R-:W-:Y:S01]  /*1180*/  CS2R R140, SRZ ;  /* 0x00000000008c7805 */ /* 0x000fe2000001ff00 */
[----:B------:R-:W-:Y:S01]  /*1190*/  IMAD.MOV.U32 R143, RZ, RZ, RZ ;  /* 0x000000ffff8f7224 */ /* 0x000fe200078e00ff */
[----:B------:R-:W-:Y:S01]  /*11a0*/  CS2R R56, SRZ ;  /* 0x0000000000387805 */ /* 0x000fe2000001ff00 */
[----:B------:R-:W-:Y:S01]  /*11b0*/  IMAD.MOV.U32 R145, RZ, RZ, RZ ;  /* 0x000000ffff917224 */ /* 0x000fe200078e00ff */
[----:B------:R-:W-:Y:S01]  /*11c0*/  CS2R R58, SRZ ;  /* 0x00000000003a7805 */ /* 0x000fe2000001ff00 */
[----:B--23--:R-:W-:Y:S01]  /*11d0*/  IMAD.U32 R13, RZ, RZ, UR4 ;  /* 0x00000004ff0d7e24 */ /* 0x00cfe2000f8e00ff */
[----:B------:R-:W-:Y:S01]  /*11e0*/  ULEA.HI UR10, UR8, UR8, URZ, 0x1 ;  /* 0x00000008080a7291 */ /* 0x000fe2000f8f083f */
[----:B------:R-:W-:-:S02]  /*11f0*/  CS2R R60, SRZ ;  /* 0x00000000003c7805 */ /* 0x000fc4000001ff00 */
[----:B------:R-:W-:Y:S02]  /*1200*/  CS2R R62, SRZ ;  /* 0x00000000003e7805 */ /* 0x000fe4000001ff00 */
[----:B------:R-:W-:Y:S01]  /*1210*/  CS2R R64, SRZ ;  /* 0x0000000000407805 */ /* 0x000fe2000001ff00 */
[----:B------:R-:W-:Y:S01]  /*1220*/  ULOP3.LUT UR10, UR10, 0x7fffe, URZ, 0xc0, !UPT ;  /* 0x0007fffe0a0a7892 */ /* 0x000fe2000f8ec03f */
[----:B------:R-:W-:Y:S02]  /*1230*/  CS2R R66, SRZ ;  /* 0x0000000000427805 */ /* 0x000fe4000001ff00 */
[----:B------:R-:W-:Y:S02]  /*1240*/  CS2R R68, SRZ ;  /* 0x0000000000447805 */ /* 0x000fe4000001ff00 */
[----:B------:R-:W-:Y:S01]  /*1250*/  CS2R R70, SRZ ;  /* 0x0000000000467805 */ /* 0x000fe2000001ff00 */
[----:B------:R-:W-:Y:S01]  /*1260*/  UIADD3 UR10, UR8, -UR10, URZ ;  /* 0x8000000a080a7290 */ /* 0x000fe2000fffe03f */
[----:B------:R-:W-:-:S02]  /*1270*/  CS2R R72, SRZ ;  /* 0x0000000000487805 */ /* 0x000fc4000001ff00 */
[----:B------:R-:W-:Y:S01]  /*1280*/  CS2R R74, SRZ ;  /* 0x00000000004a7805 */ /* 0x000fe2000001ff00 */
[----:B------:R-:W-:Y:S01]  /*1290*/  UMOV UR8, URZ ;  /* 0x0000003f00087c82 */ /* 0x000fe20008000000 */
[----:B------:R-:W-:Y:S01]  /*12a0*/  ULEA UR10, UR10, UR11, 0xd ;  /* 0x0000000b0a0a7291 */ /* 0x000fe2000f8e683f */
[----:B------:R-:W-:Y:S02]  /*12b0*/  CS2R R76, SRZ ;  /* 0x00000000004c7805 */ /* 0x000fe4000001ff00 */
[----:B------:R-:W-:Y:S02]  /*12c0*/  CS2R R78, SRZ ;  /* 0x00000000004e7805 */ /* 0x000fe4000001ff00 */
[----:B------:R-:W-:Y:S01]  /*12d0*/  CS2R R80, SRZ ;  /* 0x0000000000507805 */ /* 0x000fe2000001ff00 */
[----:B------:R-:W-:Y:S01]  /*12e0*/  UIADD3 UR10, UR10, 0x100, URZ ;  /* 0x000001000a0a7890 */ /* 0x000fe2000fffe03f */
[----:B------:R-:W-:Y:S02]  /*12f0*/  CS2R R82, SRZ ;  /* 0x0000000000527805 */ /* 0x000fe4000001ff00 */
[----:B------:R-:W-:-:S02]  /*1300*/  CS2R R84, SRZ ;  /* 0x0000000000547805 */ /* 0x000fc4000001ff00 */
[----:B------:R-:W-:Y:S01]  /*1310*/  CS2R R86, SRZ ;  /* 0x0000000000567805 */ /* 0x000fe2000001ff00 */
[----:B------:R-:W-:Y:S01]  /*1320*/  USHF.R.U32.HI UR10, URZ, 0x4, UR10 ;  /* 0x000000043f0a7899 */ /* 0x000fe2000801160a */
[----:B------:R-:W-:Y:S02]  /*1330*/  CS2R R24, SRZ ;  /* 0x0000000000187805 */ /* 0x000fe4000001ff00 */
[----:B------:R-:W-:Y:S02]  /*1340*/  CS2R R26, SRZ ;  /* 0x00000000001a7805 */ /* 0x000fe4000001ff00 */
[----:B------:R-:W-:Y:S01]  /*1350*/  CS2R R28, SRZ ;  /* 0x00000000001c7805 */ /* 0x000fe2000001ff00 */
[----:B------:R-:W-:Y:S01]  /*1360*/  ULOP3.LUT UR10, UR10, 0x3fff, URZ, 0xc0, !UPT ;  /* 0x00003fff0a0a7892 */ /* 0x000fe2000f8ec03f */
        /* <DEDUP_REMOVED lines=12> */
[----:B------:R-:W-:Y:S01]  /*1430*/  CS2R R54, SRZ ;  /* 0x0000000000367805 */ /* 0x000fe2000001ff00 */
[----:B------:R-:W-:Y:S06]  /*1440*/  @!P0 BRA `(.L_x_13) ;  /* 0x0000000c00348947 */ /* 0x000fec0003800000 */
[----:B------:R-:W-:-:S13]  /*1450*/  ISETP.NE.AND P1, PT, R142, 0x3, PT ;  /* 0x000000038e00780c */ /* 0x000fda0003f25270 */
[----:B------:R-:W-:Y:S05]  /*1460*/  @!P1 BRA `(.L_x_14) ;  /* 0x0000000000049947 */ /* 0x000fea0003800000 */
[----:B------:R-:W-:Y:S01]  /*1470*/  BPT.TRAP 0x1 ;  /* 0x000000040000795c */ /* 0x000fe20000300000 */
.L_x_14:
[----:B------:R-:W-:Y:S01]  /*1480*/  ULEA UR6, UR5, UR11, 0x3 ;  /* 0x0000000b05067291 */ /* 0x000fe2000f8e183f */
[----:B------:R-:W-:-:S05]  /*1490*/  IMAD.U32 R10, RZ, RZ, UR4 ;  /* 0x00000004ff0a7e24 */ /* 0x000fca000f8e00ff */
[----:B------:R-:W-:-:S04]  /*14a0*/  SHF.L.U32 R10, R10, 0x1f, RZ ;  /* 0x0000001f0a0a7819 */ /* 0x000fc800000006ff */
[----:B------:R0:W1:Y:S01]  /*14b0*/  SYNCS.PHASECHK.TRANS64.TRYWAIT P0, [UR6], R10 ;  /* 0x0000000aff0075a7 */ /* 0x0000620008000146 */
[----:B------:R-:W-:Y:S05]  /*14c0*/  @!P1 BRA `(.L_x_15) ;  /* 0x0000000000049947 */ /* 0x000fea0003800000 */
[----:B------:R-:W-:Y:S01]  /*14d0*/  BPT.TRAP 0x1 ;  /* 0x000000040000795c */ /* 0x000fe20000300000 */
.L_x_15:
[----:B-1----:R-:W-:Y:S05]  /*14e0*/  @P0 BRA `(.L_x_16) ;  /* 0x0000000000080947 */ /* 0x002fea0003800000 */
[----:B------:R-:W1:Y:S02]  /*14f0*/  SYNCS.PHASECHK.TRANS64.TRYWAIT P0, [UR6], R10 ;  /* 0x0000000aff0075a7 */ /* 0x000e640008000146 */
[----:B-1----:R-:W-:Y:S05]  /*1500*/  @!P0 BRA `(.L_x_17) ;  /* 0x0000008400508947 */ /* 0x002fea0003800000 */
.L_x_16:
[----:B------:R-:W-:Y:S01]  /*1510*/  UIADD3 UR6, UR11, 0x20100, URZ ;  /* 0x000201000b067890 */ /* 0x000fe2000fffe03f */
[----:B------:R-:W-:Y:S01]  /*1520*/  WARPGROUP.ARRIVE ;  /* 0x00000000000079c5 */ /* 0x000fe20000000000 */
[----:B------:R-:W-:Y:S01]  /*1530*/  ULOP3.LUT UR8, UR10, 0x10000, URZ, 0xfc, !UPT ;  /* 0x000100000a087892 */ /* 0x000fe2000f8efc3f */
[----:B------:R-:W-:Y:S01]  /*1540*/  CS2R R18, SRZ ;  /* 0x0000000000127805 */ /* 0x000fe2000001ff00 */
[----:B------:R-:W-:Y:S01]  /*1550*/  USHF.R.U32.HI UR6, URZ, 0x4, UR6 ;  /* 0x000000043f067899 */ /* 0x000fe20008011606 */
[----:B------:R-:W-:Y:S01]  /*1560*/  CS2R R16, SRZ ;  /* 0x0000000000107805 */ /* 0x000fe2000001ff00 */
[----:B------:R-:W-:Y:S01]  /*1570*/  ULEA UR8, UR5, UR8, 0xc ;  /* 0x0000000805087291 */ /* 0x000fe2000f8e603f */
[----:B------:R-:W-:Y:S01]  /*1580*/  CS2R R20, SRZ ;  /* 0x0000000000147805 */ /* 0x000fe2000001ff00 */
[----:B------:R-:W-:Y:S01]  /*1590*/  ULOP3.LUT UR6, UR6, 0x3fff, URZ, 0xc0, !UPT ;  /* 0x00003fff06067892 */ /* 0x000fe2000f8ec03f */
[----:B------:R-:W-:Y:S01]  /*15a0*/  CS2R R22, SRZ ;  /* 0x0000000000167805 */ /* 0x000fe2000001ff00 */
[----:B------:R-:W-:Y:S01]  /*15b0*/  UMOV UR17, 0x40000040 ;  /* 0x4000004000117882 */ /* 0x000fe20000000000 */
[----:B------:R-:W-:Y:S01]  /*15c0*/  UMOV UR19, 0x40000040 ;  /* 0x4000004000137882 */ /* 0x000fe20000000000 */
[----:B------:R-:W-:Y:S01]  /*15d0*/  ULOP3.LUT UR6, UR6, 0x10000, URZ, 0xfc, !UPT ;  /* 0x0001000006067892 */ /* 0x000fe2000f8efc3f */
[----:B------:R-:W-:Y:S01]  /*15e0*/  CS2R R88, SRZ ;  /* 0x0000000000587805 */ /* 0x000fe2000001ff00 */
[----:B------:R-:W-:Y:S01]  /*15f0*/  UMOV UR16, UR8 ;  /* 0x0000000800107c82 */ /* 0x000fe20008000000 */
[----:B------:R-:W-:Y:S01]  /*1600*/  UIADD3 UR7, UR8, 0x806, URZ ;  /* 0x0000080608077890 */ /* 0x000fe2000fffe03f */
[----:B------:R-:W-:Y:S01]  /*1610*/  CS2R R90, SRZ ;  /* 0x00000000005a7805 */ /* 0x000fe2000001ff00 */
[----:B------:R-:W-:Y:S01]  /*1620*/  ULEA UR12, UR5, UR6, 0xa ;  /* 0x00000006050c7291 */ /* 0x000fe2000f8e503f */
[----:B------:R-:W-:Y:S01]  /*1630*/  CS2R R92, SRZ ;  /* 0x00000000005c7805 */ /* 0x000fe2000001ff00 */
[----:B------:R-:W-:Y:S01]  /*1640*/  UIADD3 UR6, UR8, 0x400, URZ ;  /* 0x0000040008067890 */ /* 0x000fe2000fffe03f */
[----:B------:R-:W-:Y:S01]  /*1650*/  CS2R R96, SRZ ;  /* 0x0000000000607805 */ /* 0x000fe2000001ff00 */
[----:B------:R-:W-:Y:S01]  /*1660*/  UIADD3 UR14, UR12, 0x206, URZ ;  /* 0x000002060c0e7890 */ /* 0x000fe2000fffe03f */
[----:B------:R-:W-:Y:S01]  /*1670*/  CS2R R94, SRZ ;  /* 0x00000000005e7805 */ /* 0x000fe2000001ff00 */
[----:B------:R-:W-:Y:S01]  /*1680*/  UMOV UR13, 0x40000040 ;  /* 0x40000040000d7882 */ /* 0x000fe20000000000 */
[----:B------:R-:W-:Y:S01]  /*1690*/  UMOV UR18, UR12 ;  /* 0x0000000c00127c82 */ /* 0x000fe20008000000 */
[----:B------:R-:W-:Y:S01]  /*16a0*/  UMOV UR15, 0x40000040 ;  /* 0x40000040000f7882 */ /* 0x000fe20000000000 */
[----:B------:R-:W-:Y:S01]  /*16b0*/  QGMMA.64x64x32.F32.E4M3.E4M3 R56, gdesc[UR16], RZ, !UPT ;  /* 0x00e00000103879f3 */ /* 0x000fe2000c7008ff */
[----:B------:R-:W-:Y:S01]  /*16c0*/  UMOV UR16, UR6 ;  /* 0x0000000600107c82 */ /* 0x000fe20008000000 */
[----:B------:R-:W-:Y:S01]  /*16d0*/  UMOV UR17, 0x40000040 ;  /* 0x4000004000117882 */ /* 0x000fe20000000000 */
[----:B------:R-:W-:Y:S01]  /*16e0*/  UIADD3 UR6, UR8, 0x402, URZ ;  /* 0x0000040208067890 */ /* 0x000fe2000fffe03f */
[----:B------:R-:W-:Y:S01]  /*16f0*/  QGMMA.64x64x32.F32.E4M3.E4M3 R24, gdesc[UR16], RZ, !UPT ;  /* 0x00e00000101879f3 */ /* 0x000fe2000c7008ff */
[----:B------:R-:W-:Y:S01]  /*1700*/  UIADD3 UR16, UR8, 0x2, URZ ;  /* 0x0000000208107890 */ /* 0x000fe2000fffe03f */
[----:B------:R-:W-:Y:S01]  /*1710*/  CS2R R98, SRZ ;  /* 0x0000000000627805 */ /* 0x000fe2000001ff00 */
[----:B------:R-:W-:Y:S01]  /*1720*/  UIADD3 UR18, UR12, 0x2, URZ ;  /* 0x000000020c127890 */ /* 0x000fe2000fffe03f */
[----:B------:R-:W-:Y:S01]  /*1730*/  CS2R R100, SRZ ;  /* 0x0000000000647805 */ /* 0x000fe2000001ff00 */
[----:B------:R-:W-:Y:S01]  /*1740*/  UMOV UR17, 0x40000040 ;  /* 0x4000004000117882 */ /* 0x000fe20000000000 */
[----:B------:R-:W-:Y:S01]  /*1750*/  UMOV UR19, 0x40000040 ;  /* 0x4000004000137882 */ /* 0x000fe20000000000 */
        /* <DEDUP_REMOVED lines=20> */
[----:B------:R-:W-:Y:S02]  /*18a0*/  IMAD.MOV.U32 R143, RZ, RZ, RZ ;  /* 0x000000ffff8f7224 */ /* 0x000fe400078e00ff */
[----:B------:R-:W-:Y:S01]  /*18b0*/  IMAD.MOV.U32 R145, RZ, RZ, RZ ;  /* 0x000000ffff917224 */ /* 0x000fe200078e00ff */
[----:B------:R-:W-:Y:S01]  /*18c0*/  QGMMA.64x64x32.F32.E4M3.E4M3 R56, gdesc[UR16], R56 ;  /* 0x00e00000103879f3 */ /* 0x000fe20008700838 */
[----:B------:R-:W-:Y:S01]  /*18d0*/  UMOV UR16, UR6 ;  /* 0x0000000600107c82 */ /* 0x000fe20008000000 */
[----:B------:R-:W-:Y:S01]  /*18e0*/  UMOV UR17, 0x40000040 ;  /* 0x4000004000117882 */ /* 0x000fe20000000000 */
[----:B------:R-:W-:Y:S01]  /*18f0*/  UIADD3 UR6, UR8, 0x404, URZ ;  /* 0x0000040408067890 */ /* 0x000fe2000fffe03f */
[----:B------:R-:W-:Y:S01]  /*1900*/  QGMMA.64x64x32.F32.E4M3.E4M3 R24, gdesc[UR16], R24 ;  /* 0x00e00000101879f3 */ /* 0x000fe20008700818 */
[----:B------:R-:W-:Y:S02]  /*1910*/  UIADD3 UR16, UR8, 0x4, URZ ;  /* 0x0000000408107890 */ /* 0x000fe4000fffe03f */
[----:B------:R-:W-:Y:S01]  /*1920*/  UIADD3 UR18, UR12, 0x4, URZ ;  /* 0x000000040c127890 */ /* 0x000fe2000fffe03f */
[----:B------:R-:W-:Y:S01]  /*1930*/  UMOV UR17, 0x40000040 ;  /* 0x4000004000117882 */ /* 0x000fe20000000000 */
[----:B------:R-:W-:-:S07]  /*1940*/  UMOV UR19, 0x40000040 ;  /* 0x4000004000137882 */ /* 0x000fce0000000000 */
        /* <DEDUP_REMOVED lines=35> */
[----:B------:R-:W-:Y:S01]  /*1b80*/  UMOV UR19, 0x40000040 ;  /* 0x4000004000137882 */ /* 0x000fe20000000000 */
[----:B------:R-:W-:Y:S01]  /*1b90*/  UMOV UR12, UR7 ;  /* 0x00000007000c7c82 */ /* 0x000fe20008000000 */
[----:B------:R-:W-:Y:S01]  /*1ba0*/  ULDC UR7, c[0x0][0x50c] ;  /* 0x0001430000077ab9 */ /* 0x000fe20000000800 */
[----:B------:R-:W-:-:S02]  /*1bb0*/  UIADD3 UR8, UR8, 0xc06, URZ ;  /* 0x00000c0608087890 */ /* 0x000fc4000fffe03f */
[----:B------:R-:W-:-:S04]  /*1bc0*/  UISETP.NE.AND UP0, UPT, UR7, 0x8, UPT ;  /* 0x000000080700788c */ /* 0x000fc8000bf05270 */
[----:B------:R-:W-:-:S06]  /*1bd0*/  USEL UR7, URZ, 0x1, UP0 ;  /* 0x000000013f077887 */ /* 0x000fcc0008000000 */
[----:B------:R-:W-:Y:S01]  /*1be0*/  ISETP.NE.AND P0, PT, RZ, UR7, PT ;  /* 0x00000007ff007c0c */ /* 0x000fe2000bf05270 */
[----:B------:R-:W-:Y:S01]  /*1bf0*/  QGMMA.64x64x32.F32.E4M3.E4M3 R56, gdesc[UR16], R56 ;  /* 0x00e00000103879f3 */ /* 0x000fe20008700838 */
[----:B------:R-:W-:Y:S01]  /*1c00*/  UMOV UR16, UR6 ;  /* 0x0000000600107c82 */ /* 0x000fe20008000000 */
[----:B------:R-:W-:Y:S01]  /*1c10*/  UMOV UR17, 0x40000040 ;  /* 0x4000004000117882 */ /* 0x000fe20000000000 */
[----:B------:R-:W-:Y:S01]  /*1c20*/  UMOV UR6, 0x8 ;  /* 0x0000000800067882 */ /* 0x000fe20000000000 */
[----:B------:R-:W-:Y:S04]  /*1c30*/  QGMMA.64x64x32.F32.E4M3.E4M3 R24, gdesc[UR16], R24 ;  /* 0x00e00000101879f3 */ /* 0x000fe80008700818 */
[----:B------:R-:W-:Y:S01]  /*1c40*/  QGMMA.64x64x32.F32.E4M3.E4M3 R56, gdesc[UR12], R56 ;  /* 0x00e000000c3879f3 */ /* 0x000fe20008700838 */
[----:B------:R-:W-:Y:S01]  /*1c50*/  UMOV UR12, UR8 ;  /* 0x00000008000c7c82 */ /* 0x000fe20008000000 */
[----:B------:R-:W-:-:S02]  /*1c60*/  UMOV UR13, 0x40000040 ;  /* 0x40000040000d7882 */ /* 0x000fc40000000000 */
[----:B------:R-:W-:Y:S01]  /*1c70*/  QGMMA.64x64x32.F32.E4M3.E4M3 R24, gdesc[UR12], R24, gsb0 ;  /* 0x00e000000c1879f3 */ /* 0x000fe20008000818 */
[----:B------:R-:W-:Y:S05]  /*1c80*/  @!P0 BRA `(.L_x_18) ;  /* 0x0000000400088947 */ /* 0x000fea0003800000 */
[----:B------:R-:W-:Y:S02]  /*1c90*/  WARPGROUP.DEPBAR.LE gsb0, 0x0 ;  /* 0x00008000000079c5 */ /* 0x000fe40000010000 */
[----:B------:R-:W-:-:S01]  /*1ca0*/  FADD R145, RZ, R56 ;  /* 0x00000038ff917221 */ /* 0x000fc20000000000 */
[----:B------:R-:W-:Y:S01]  /*1cb0*/  FADD R140, RZ, R57 ;  /* 0x00000039ff8c7221 */ /* 0x000fe20000000000 */
        /* <DEDUP_REMOVED lines=62> */
[----:B------:R-:W-:-:S06]  /*20a0*/  UMOV UR6, URZ ;  /* 0x0000003f00067c82 */ /* 0x000fcc0008000000 */
.L_x_18:
[----:B------:R-:W-:-:S04]  /*20b0*/  UIADD3 UR13, UR5, 0x1, URZ ;  /* 0x00000001050d7890 */ /* 0x000fc8000fffe03f */
[----:B------:R-:W-:-:S04]  /*20c0*/  UISETP.NE.AND UP0, UPT, UR13, 0x2, UPT ;  /* 0x000000020d00788c */ /* 0x000fc8000bf05270 */
[----:B------:R-:W-:Y:S02]  /*20d0*/  USEL UR8, URZ, 0x1, UP0 ;  /* 0x000000013f087887 */ /* 0x000fe40008000000 */
[----:B------:R-:W-:Y:S02]  /*20e0*/  USEL UR13, UR13, URZ, UP0 ;  /* 0x0000003f0d0d7287 */ /* 0x000fe40008000000 */
[----:B------:R-:W-:-:S06]  /*20f0*/  ULOP3.LUT UR8, UR4, UR8, URZ, 0x3c, !UPT ;  /* 0x0000000804087292 */ /* 0x000fcc000f8e3c3f */
[----:B------:R-:W-:Y:S01]  /*2100*/  IMAD.U32 R13, RZ, RZ, UR8 ;  /* 0x00000008ff0d7e24 */ /* 0x000fe2000f8e00ff */
[----:B------:R-:W-:-:S06]  /*2110*/  UMOV UR8, 0x1 ;  /* 0x0000000100087882 */ /* 0x000fcc0000000000 */
.L_x_13:
[----:B------:R-:W-:-:S04]  /*2120*/  UISETP.LT.AND UP0, UPT, UR9, 0x1, UPT ;  /* 0x000000010900788c */ /* 0x000fc8000bf01270 */
[----:B------:R-:W-:-:S04]  /*2130*/  USEL UR12, UR9, 0x1, UP0 ;  /* 0x00000001090c7887 */ /* 0x000fc80008000000 */
[----:B------:R-:W-:-:S04]  /*2140*/  UIADD3 UR12, UR9, -UR12, URZ ;  /* 0x8000000c090c7290 */ /* 0x000fc8000fffe03f */
[----:B------:R-:W-:-:S06]  /*2150*/  UISETP.GE.AND UP0, UPT, UR12, 0x1, UPT ;  /* 0x000000010c00788c */ /* 0x000fcc000bf06270 */
[----:B------:R-:W-:-:S13]  /*2160*/  PLOP3.LUT P0, PT, PT, PT, UP0, 0x80, 0x0 ;  /* 0x000000000000781c */ /* 0x000fda0003f0f008 */
[----:B------:R-:W-:Y:S05]  /*2170*/  @!P0 BRA `(.L_x_19) ;  /* 0x0000000c00048947 */ /* 0x000fea0003800000 */
[----:B01----:R-:W-:Y:S01]  /*2180*/  IMAD.U32 R10, RZ, RZ, UR12 ;  /* 0x0000000cff0a7e24 */ /* 0x003fe2000f8e00ff */
[----:B------:R-:W-:Y:S01]  /*2190*/  UMOV UR12, UR5 ;  /* 0x00000005000c7c82 */ /* 0x000fe20008000000 */
[----:B------:R-:W-:-:S05]  /*21a0*/  ULDC UR15, c[0x0][0x50c] ;  /* 0x00014300000f7ab9 */ /* 0x000fca0000000800 */
.L_x_27:
[----:B------:R-:W-:-:S13]  /*21b0*/  ISETP.NE.AND P1, PT, R142, 0x3, PT ;  /* 0x000000038e00780c */ /* 0x000fda0003f25270 */
[----:B01----:R-:W-:Y:S05]  /*21c0*/  @!P1 BRA `(.L_x_20) ;  /* 0x0000000000049947 */ /* 0x003fea0003800000 */
[----:B------:R-:W-:Y:S01]  /*21d0*/  BPT.TRAP 0x1 ;  /* 0x000000040000795c */ /* 0x000fe20000300000 */
.L_x_20:
[----:B------:R-:W0:Y:S01]  /*21e0*/  S2UR UR14, SR_CgaCtaId ;  /* 0x00000000000e79c3 */ /* 0x000e220000008800 */
[----:B------:R-:W-:Y:S01]  /*21f0*/  UMOV UR11, 0x400 ;  /* 0x00000400000b7882 */ /* 0x000fe20000000000 */
[----:B------:R-:W-:Y:S01]  /*2200*/  SHF.L.U32 R11, R13, 0x1f, RZ ;  /* 0x0000001f0d0b7819 */ /* 0x000fe200000006ff */
[----:B0-----:R-:W-:-:S04]  /*2210*/  ULEA UR11, UR14, UR11, 0x18 ;  /* 0x0000000b0e0b7291 */ /* 0x001fc8000f8ec03f */
[----:B------:R-:W-:-:S09]  /*2220*/  ULEA UR14, UR13, UR11, 0x3 ;  /* 0x0000000b0d0e7291 */ /* 0x000fd2000f8e183f */
[----:B------:R0:W1:Y:S01]  /*2230*/  SYNCS.PHASECHK.TRANS64.TRYWAIT P0, [UR14], R11 ;  /* 0x0000000bff0075a7 */ /* 0x000062000800014e */
[----:B------:R-:W-:Y:S05]  /*2240*/  @!P1 BRA `(.L_x_21) ;  /* 0x0000000000049947 */ /* 0x000fea0003800000 */
[----:B------:R-:W-:Y:S01]  /*2250*/  BPT.TRAP 0x1 ;  /* 0x000000040000795c */ /* 0x000fe20000300000 */
.L_x_21:
[----:B-1----:R-:W-:Y:S05]  /*2260*/  @P0 BRA `(.L_x_22) ;  /* 0x0000000000080947 */ /* 0x002fea0003800000 */
[----:B------:R-:W1:Y:S02]  /*2270*/  SYNCS.PHASECHK.TRANS64.TRYWAIT P0, [UR14], R11 ;  /* 0x0000000bff0075a7 */ /* 0x000e64000800014e */
[----:B-1----:R-:W-:Y:S05]  /*2280*/  @!P0 BRA `(.L_x_23) ;  /* 0x0000007800088947 */ /* 0x002fea0003800000 */
.L_x_22:
[----:B------:R-:W-:Y:S01]  /*2290*/  UIADD3 UR14, UR11, 0x20100, URZ ;  /* 0x000201000b0e7890 */ /* 0x000fe2000fffe03f */
[----:B------:R-:W-:Y:S01]  /*22a0*/  WARPGROUP.ARRIVE ;  /* 0x00000000000079c5 */ /* 0x000fe20000000000 */
[----:B------:R-:W-:Y:S02]  /*22b0*/  UISETP.NE.AND UP0, UPT, UR7, URZ, UPT ;  /* 0x0000003f0700728c */ /* 0x000fe4000bf05270 */
[----:B------:R-:W-:Y:S02]  /*22c0*/  USHF.R.U32.HI UR14, URZ, 0x4, UR14 ;  /* 0x000000043f0e7899 */ /* 0x000fe4000801160e */
[----:B------:R-:W-:Y:S02]  /*22d0*/  USEL UR8, UR8, URZ, !UP0 ;  /* 0x0000003f08087287 */ /* 0x000fe4000c000000 */
[----:B------:R-:W-:Y:S02]  /*22e0*/  ULOP3.LUT UR7, UR14, 0x3fff, URZ, 0xc0, !UPT ;  /* 0x00003fff0e077892 */ /* 0x000fe4000f8ec03f */
[----:B------:R-:W-:-:S02]  /*22f0*/  ULOP3.LUT UR14, UR10, 0x10000, URZ, 0xfc, !UPT ;  /* 0x000100000a0e7892 */ /* 0x000fc4000f8efc3f */
[----:B------:R-:W-:Y:S02]  /*2300*/  ULOP3.LUT UR7, UR7, 0x10000, URZ, 0xfc, !UPT ;  /* 0x0001000007077892 */ /* 0x000fe4000f8efc3f */
[----:B------:R-:W-:Y:S02]  /*2310*/  UISETP.NE.U32.AND UP0, UPT, UR8, URZ, UPT ;  /* 0x0000003f0800728c */ /* 0x000fe4000bf05070 */
[----:B------:R-:W-:Y:S02]  /*2320*/  ULEA UR14, UR13, UR14, 0xc ;  /* 0x0000000e0d0e7291 */ /* 0x000fe4000f8e603f */
[----:B------:R-:W-:Y:S02]  /*2330*/  ULEA UR8, UR13, UR7, 0xa ;  /* 0x000000070d087291 */ /* 0x000fe4000f8e503f */
[----:B------:R-:W-:Y:S01]  /*2340*/  UIADD3 UR7, UR14, 0x400, URZ ;  /* 0x000004000e077890 */ /* 0x000fe2000fffe03f */
[----:B------:R-:W-:Y:S02]  /*2350*/  UMOV UR17, 0x40000040 ;  /* 0x4000004000117882 */ /* 0x000fe40000000000 */
[----:B------:R-:W-:Y:S01]  /*2360*/  UMOV UR16, UR14 ;  /* 0x0000000e00107c82 */ /* 0x000fe20008000000 */
[----:B------:R-:W-:Y:S01]  /*2370*/  UMOV UR19, 0x40000040 ;  /* 0x4000004000137882 */ /* 0x000fe20000000000 */
[----:B------:R-:W-:Y:S01]  /*2380*/  UMOV UR18, UR8 ;  /* 0x0000000800127c82 */ /* 0x000fe20008000000 */
[----:B------:R-:W-:Y:S01]  /*2390*/  UIADD3 UR6, UR6, 0x8, URZ ;  /* 0x0000000806067890 */ /* 0x000fe2000fffe03f */
[----:B------:R-:W-:Y:S01]  /*23a0*/  QGMMA.64x64x32.F32.E4M3.E4M3 R56, gdesc[UR16], R56, UP0 ;  /* 0x00e00000103879f3 */ /* 0x000fe2000bf00838 */
[----:B------:R-:W-:Y:S01]  /*23b0*/  UMOV UR16, UR7 ;  /* 0x0000000700107c82 */ /* 0x000fe20008000000 */
[----:B------:R-:W-:Y:S01]  /*23c0*/  UMOV UR17, 0x40000040 ;  /* 0x4000004000117882 */ /* 0x000fe20000000000 */
[----:B------:R-:W-:Y:S01]  /*23d0*/  UIADD3 UR7, UR14, 0x402, URZ ;  /* 0x000004020e077890 */ /* 0x000fe2000fffe03f */
[----:B------:R-:W-:Y:S01]  /*23e0*/  QGMMA.64x64x32.F32.E4M3.E4M3 R24, gdesc[UR16], R24, UP0 ;  /* 0x00e00000101879f3 */ /* 0x000fe2000bf00818 */
[----:B------:R-:W-:-:S02]  /*23f0*/  UIADD3 UR16, UR14, 0x2, URZ ;  /* 0x000000020e107890 */ /* 0x000fc4000fffe03f */
[----:B------:R-:W-:Y:S01]  /*2400*/  UIADD3 UR18, UR8, 0x2, URZ ;  /* 0x0000000208127890 */ /* 0x000fe2000fffe03f */
[----:B------:R-:W-:Y:S01]  /*2410*/  UMOV UR17, 0x40000040 ;  /* 0x4000004000117882 */ /* 0x000fe20000000000 */
[----:B------:R-:W-:Y:S01]  /*2420*/  UMOV UR19, 0x40000040 ;  /* 0x4000004000137882 */ /* 0x000fe20000000000 */
[----:B------:R-:W-:-:S06]  /*2430*/  UISETP.NE.AND UP0, UPT, UR6, UR15, UPT ;  /* 0x0000000f0600728c */ /* 0x000fcc000bf05270 */
        /* <DEDUP_REMOVED lines=48> */
[----:B------:R-:W-:Y:S01]  /*2740*/  USEL UR7, URZ, 0x1, UP0 ;  /* 0x000000013f077887 */ /* 0x000fe20008000000 */
[----:B------:R-:W-:Y:S01]  /*2750*/  QGMMA.64x64x32.F32.E4M3.E4M3 R24, gdesc[UR16], R24 ;  /* 0x00e00000101879f3 */ /* 0x000fe20008700818 */
[----:B------:R-:W-:Y:S02]  /*2760*/  UIADD3 UR16, UR14, 0x806, URZ ;  /* 0x000008060e107890 */ /* 0x000fe4000fffe03f */
[----:B------:R-:W-:Y:S02]  /*2770*/  UIADD3 UR18, UR8, 0x206, URZ ;  /* 0x0000020608127890 */ /* 0x000fe4000fffe03f */
[----:B------:R-:W-:Y:S01]  /*2780*/  UIADD3 UR14, UR14, 0xc06, URZ ;  /* 0x00000c060e0e7890 */ /* 0x000fe2000fffe03f */
[----:B------:R-:W-:Y:S01]  /*2790*/  ISETP.NE.AND P0, PT, RZ, UR7, PT ;  /* 0x00000007ff007c0c */ /* 0x000fe2000bf05270 */
[----:B------:R-:W-:Y:S01]  /*27a0*/  UMOV UR17, 0x40000040 ;  /* 0x4000004000117882 */ /* 0x000fe20000000000 */
[----:B------:R-:W-:-:S04]  /*27b0*/  UMOV UR19, 0x40000040 ;  /* 0x4000004000137882 */ /* 0x000fc80000000000 */
[----:B------:R-:W-:Y:S01]  /*27c0*/  QGMMA.64x64x32.F32.E4M3.E4M3 R56, gdesc[UR16], R56 ;  /* 0x00e00000103879f3 */ /* 0x000fe20008700838 */
[----:B------:R-:W-:Y:S01]  /*27d0*/  UMOV UR16, UR14 ;  /* 0x0000000e00107c82 */ /* 0x000fe20008000000 */
[----:B------:R-:W-:Y:S02]  /*27e0*/  UMOV UR17, 0x40000040 ;  /* 0x4000004000117882 */ /* 0x000fe40000000000 */
[----:B------:R-:W-:Y:S03]  /*27f0*/  QGMMA.64x64x32.F32.E4M3.E4M3 R24, gdesc[UR16], R24, gsb0 ;  /* 0x00e00000101879f3 */ /* 0x000fe60008000818 */
[----:B------:R-:W-:Y:S02]  /*2800*/  WARPGROUP.DEPBAR.LE gsb0, 0x1 ;  /* 0x00008000000079c5 */ /* 0x000fe40000010100 */
[----:B------:R-:W-:Y:S05]  /*2810*/  @!P0 BRA `(.L_x_24) ;  /* 0x0000000400088947 */ /* 0x000fea0003800000 */
[----:B------:R-:W-:Y:S02]  /*2820*/  WARPGROUP.DEPBAR.LE gsb0, 0x0 ;  /* 0x00008000000079c5 */ /* 0x000fe40000010000 */
[----:B------:R-:W-:-:S01]  /*2830*/  FADD R145, R56, R145 ;  /* 0x0000009138917221 */ /* 0x000fc20000000000 */
[----:B------:R-:W-:Y:S01]  /*2840*/  FADD R140, R57, R140 ;  /* 0x0000008c398c7221 */ /* 0x000fe20000000000 */
        /* <DEDUP_REMOVED lines=62> */
[----:B------:R-:W-:-:S06]  /*2c30*/  UMOV UR6, URZ ;  /* 0x0000003f00067c82 */ /* 0x000fcc0008000000 */
.L_x_24:
[----:B------:R-:W-:Y:S05]  /*2c40*/  @!P1 BRA `(.L_x_25) ;  /* 0x0000000000049947 */ /* 0x000fea0003800000 */
[----:B------:R-:W-:Y:S01]  /*2c50*/  BPT.TRAP 0x1 ;  /* 0x000000040000795c */ /* 0x000fe20000300000 */
.L_x_25:
[----:B------:R-:W-:Y:S01]  /*2c60*/  ULEA UR8, UR12, UR11, 0x3 ;  /* 0x0000000b0c087291 */ /* 0x000fe2000f8e183f */
[----:B------:R-:W-:-:S03]  /*2c70*/  ISETP.GT.U32.AND P0, PT, R4, 0x1, PT ;  /* 0x000000010400780c */ /* 0x000fc60003f04070 */
[----:B------:R-:W-:-:S04]  /*2c80*/  UIADD3 UR8, UR8, 0x10, URZ ;  /* 0x0000001008087890 */ /* 0x000fc8000fffe03f */
[----:B------:R-:W-:-:S09]  /*2c90*/  UPRMT UR8, URZ, 0x654, UR8 ;  /* 0x000006543f087896 */ /* 0x000fd20008000008 */
[----:B------:R-:W-:Y:S01]  /*2ca0*/  SYNCS.ARRIVE.TRANS64.RED.A1T0 RZ, [UR8], RZ ;  /* 0x000000ffffff79a7 */ /* 0x000fe20008100408 */
[----:B------:R-:W-:Y:S05]  /*2cb0*/  @P0 BRA `(.L_x_26) ;  /* 0x0000000000040947 */ /* 0x000fea0003800000 */
[----:B------:R-:W-:Y:S01]  /*2cc0*/  BPT.TRAP 0x1 ;  /* 0x000000040000795c */ /* 0x000fe20000300000 */
.L_x_26:
[----:B------:R-:W-:Y:S01]  /*2cd0*/  UIADD3 UR13, UR13, 0x1, URZ ;  /* 0x000000010d0d7890 */ /* 0x000fe2000fffe03f */
[C---:B------:R-:W-:Y:S01]  /*2ce0*/  ISETP.GT.AND P0, PT, R10.reuse, 0x1, PT ;  /* 0x000000010a00780c */ /* 0x040fe20003f04270 */
[----:B------:R-:W-:Y:S01]  /*2cf0*/  UIADD3 UR12, UR12, 0x1, URZ ;  /* 0x000000010c0c7890 */ /* 0x000fe2000fffe03f */
[----:B------:R-:W-:Y:S01]  /*2d00*/  VIADD R10, R10, 0xffffffff ;  /* 0xffffffff0a0a7836 */ /* 0x000fe20000000000 */
[----:B------:R-:W-:Y:S02]  /*2d10*/  UISETP.NE.AND UP0, UPT, UR13, 0x2, UPT ;  /* 0x000000020d00788c */ /* 0x000fe4000bf05270 */
[----:B------:R-:W-:Y:S02]  /*2d20*/  UISETP.NE.AND UP1, UPT, UR12, 0x2, UPT ;  /* 0x000000020c00788c */ /* 0x000fe4000bf25270 */
[----:B------:R-:W-:Y:S02]  /*2d30*/  USEL UR8, URZ, 0x1, UP0 ;  /* 0x000000013f087887 */ /* 0x000fe40008000000 */
[----:B------:R-:W-:-:S02]  /*2d40*/  USEL UR13, UR13, URZ, UP0 ;  /* 0x0000003f0d0d7287 */ /* 0x000fc40008000000 */
[----:B------:R-:W-:Y:S02]  /*2d50*/  USEL UR12, UR12, URZ, UP1 ;  /* 0x0000003f0c0c7287 */ /* 0x000fe40008800000 */
[----:B------:R-:W-:Y:S01]  /*2d60*/  LOP3.LUT R13, R13, UR8, RZ, 0x3c, !PT ;  /* 0x000000080d0d7c12 */ /* 0x000fe2000f8e3cff */
[----:B------:R-:W-:Y:S01]  /*2d70*/  UMOV UR8, 0x1 ;  /* 0x0000000100087882 */ /* 0x000fe20000000000 */
[----:B------:R-:W-:Y:S08]  /*2d80*/  @P0 BRA `(.L_x_27) ;  /* 0xfffffff400080947 */ /* 0x000ff0000383ffff */
.L_x_19:
[----:B------:R-:W-:Y:S01]  /*2d90*/  UISETP.NE.AND UP0, UPT, UR6, URZ, UPT ;  /* 0x0000003f0600728c */ /* 0x000fe2000bf05270 */
[----:B01----:R-:W0:Y:S03]  /*2da0*/  LDC R10, c[0x0][0x28c] ;  /* 0x0000a300ff0a7b82 */ /* 0x003e260000000800 */
[----:B------:R-:W-:-:S06]  /*2db0*/  USEL UR6, URZ, 0x1, !UP0 ;  /* 0x000000013f067887 */ /* 0x000fcc000c000000 */
[----:B------:R-:W-:Y:S02]  /*2dc0*/  ISETP.NE.AND P0, PT, RZ, UR6, PT ;  /* 0x00000006ff007c0c */ /* 0x000fe4000bf05270 */
[----:B0-----:R-:W-:-:S11]  /*2dd0*/  ISETP.GE.AND P1, PT, R10, 0x1, PT ;  /* 0x000000010a00780c */ /* 0x001fd60003f26270 */
[----:B------:R-:W-:Y:S05]  /*2de0*/  @!P0 BRA `(.L_x_28) ;  /* 0x0000000400048947 */ /* 0x000fea0003800000 */
[----:B------:R-:W-:Y:S02]  /*2df0*/  WARPGROUP.DEPBAR.LE gsb0, 0x0 ;  /* 0x00008000000079c5 */ /* 0x000fe40000010000 */
[----:B------:R-:W-:Y:S01]  /*2e00*/  FADD R145, R56, R145 ;  /* 0x0000009138917221 */ /* 0x000fe20000000000 */
        /* <DEDUP_REMOVED lines=62> */
[----:B------:R-:W-:-:S07]  /*31f0*/  FADD R18, R18, R55 ;  /* 0x0000003712127221 */ /* 0x000fce0000000000 */
.L_x_28:
[----:B------:R-:W-:Y:S02]  /*3200*/  WARPGROUP.DEPBAR.LE gsb0, 0x0 ;  /* 0x00008000000079c5 */ /* 0x000fe40000010000 */
[----:B------:R-:W-:Y:S05]  /*3210*/  @!P1 BRA `(.L_x_29) ;  /* 0x0000000000389947 */ /* 0x000fea0003800000 */
[----:B------:R-:W-:-:S13]  /*3220*/  ISETP.NE.AND P0, PT, R142, 0x3, PT ;  /* 0x000000038e00780c */ /* 0x000fda0003f05270 */
[----:B------:R-:W-:Y:S05]  /*3230*/  @!P0 BRA `(.L_x_30) ;  /* 0x0000000000048947 */ /* 0x000fea0003800000 */
[----:B------:R-:W-:Y:S01]  /*3240*/  BPT.TRAP 0x1 ;  /* 0x000000040000795c */ /* 0x000fe20000300000 */
.L_x_30:
[----:B------:R-:W-:Y:S01]  /*3250*/  UISETP.LT.AND UP0, UPT, UR9, 0x1, UPT ;  /* 0x000000010900788c */ /* 0x000fe2000bf01270 */
[----:B------:R-:W-:-:S03]  /*3260*/  ISETP.GT.U32.AND P0, PT, R4, 0x1, PT ;  /* 0x000000010400780c */ /* 0x000fc60003f04070 */
[----:B------:R-:W-:-:S04]  /*3270*/  USEL UR6, UR9, 0x1, UP0 ;  /* 0x0000000109067887 */ /* 0x000fc80008000000 */
[----:B------:R-:W-:-:S04]  /*3280*/  UIADD3 UR6, UR5, UR9, -UR6 ;  /* 0x0000000905067290 */ /* 0x000fc8000fffe806 */
[----:B------:R-:W-:-:S04]  /*3290*/  USHF.L.U32 UR6, UR6, 0x3, URZ ;  /* 0x0000000306067899 */ /* 0x000fc8000800063f */
[----:B------:R-:W-:-:S04]  /*32a0*/  ULOP3.LUT UR6, UR6, 0x8, URZ, 0xc0, !UPT ;  /* 0x0000000806067892 */ /* 0x000fc8000f8ec03f */
[----:B------:R-:W-:-:S04]  /*32b0*/  UIADD3 UR6, UR11, 0x10, UR6 ;  /* 0x000000100b067890 */ /* 0x000fc8000fffe006 */
[----:B------:R-:W-:-:S09]  /*32c0*/  UPRMT UR6, URZ, 0x654, UR6 ;  /* 0x000006543f067896 */ /* 0x000fd20008000006 */
[----:B------:R-:W-:Y:S01]  /*32d0*/  SYNCS.ARRIVE.TRANS64.RED.A1T0 RZ, [UR6], RZ ;  /* 0x000000ffffff79a7 */ /* 0x000fe20008100406 */
[----:B------:R-:W-:Y:S05]  /*32e0*/  @P0 BRA `(.L_x_29) ;  /* 0x0000000000040947 */ /* 0x000fea0003800000 */
[----:B------:R-:W-:Y:S01]  /*32f0*/  BPT.TRAP 0x1 ;  /* 0x000000040000795c */ /* 0x000fe20000300000 */
.L_x_29:
[----:B------:R-:W0:Y:S01]  /*3300*/  LDC R14, c[0x0][0x288] ;  /* 0x0000a200ff0e7b82 */ /* 0x000e220000000800 */
[----:B------:R-:W-:Y:S01]  /*3310*/  IMAD.SHL.U32 R33, R6, 0x40, RZ ;  /* 0x0000004006217824 */ /* 0x000fe200078e00ff */
[--C-:B------:R-:W-:Y:S01]  /*3320*/  SHF.R.U32.HI R10, RZ, 0x2, R0.reuse ;  /* 0x00000002ff0a7819 */ /* 0x100fe20000011600 */
[----:B------:R-:W-:Y:S01]  /*3330*/  IMAD.SHL.U32 R34, R7, 0x100, RZ ;  /* 0x0000010007227824 */ /* 0x000fe200078e00ff */
[C---:B------:R-:W-:Y:S01]  /*3340*/  LOP3.LUT R12, R0.reuse, 0x60, RZ, 0xc0, !PT ;  /* 0x00000060000c7812 */ /* 0x040fe200078ec0ff */
[----:B------:R-:W-:Y:S01]  /*3350*/  ULDC UR6, c[0x0][0x284] ;  /* 0x0000a10000067ab9 */ /* 0x000fe20000000800 */
[----:B------:R-:W-:Y:S01]  /*3360*/  SHF.R.U32.HI R13, RZ, 0x7, R0 ;  /* 0x00000007ff0d7819 */ /* 0x000fe20000011600 */
[----:B------:R-:W-:Y:S01]  /*3370*/  IMAD.SHL.U32 R26, R0, 0x2, RZ ;  /* 0x00000002001a7824 */ /* 0x000fe200078e00ff */
[----:B------:R-:W-:Y:S01]  /*3380*/  LOP3.LUT R11, R10, 0x7, RZ, 0xc0, !PT ;  /* 0x000000070a0b7812 */ /* 0x000fe200078ec0ff */
[----:B------:R-:W-:Y:S01]  /*3390*/  IMAD.MOV.U32 R32, RZ, RZ, -0x1 ;  /* 0xffffffffff207424 */ /* 0x000fe200078e00ff */
[----:B------:R-:W-:-:S02]  /*33a0*/  SHF.R.U32.HI R12, RZ, 0x1, R12 ;  /* 0x00000001ff0c7819 */ /* 0x000fc4000001160c */
[----:B------:R-:W-:Y:S02]  /*33b0*/  LOP3.LUT R10, R13, 0x1, RZ, 0xc0, !PT ;  /* 0x000000010d0a7812 */ /* 0x000fe400078ec0ff */
[----:B------:R-:W-:Y:S02]  /*33c0*/  IADD3 R15, RZ, -R12, -R11 ;  /* 0x8000000cff0f7210 */ /* 0x000fe40007ffe80b */
[----:B------:R-:W-:Y:S01]  /*33d0*/  LOP3.LUT R13, R0, 0x3, RZ, 0xc0, !PT ;  /* 0x00000003000d7812 */ /* 0x000fe200078ec0ff */
[C---:B------:R-:W-:Y:S01]  /*33e0*/  IMAD.SHL.U32 R24, R10.reuse, 0x40, RZ ;  /* 0x000000400a187824 */ /* 0x040fe200078e00ff */
[----:B------:R-:W-:Y:S01]  /*33f0*/  LOP3.LUT R26, R33, 0x6, R26, 0xf8, !PT ;  /* 0x00000006211a7812 */ /* 0x000fe200078ef81a */
[----:B------:R-:W-:-:S03]  /*3400*/  IMAD R15, R10, -0x40, R15 ;  /* 0xffffffc00a0f7824 */ /* 0x000fc600078e020f */
[----:B------:R-:W-:Y:S01]  /*3410*/  LOP3.LUT R35, R24, 0x40, R11, 0xe2, !PT ;  /* 0x0000004018237812 */ /* 0x000fe200078ee20b */
[----:B------:R-:W-:Y:S01]  /*3420*/  IMAD.WIDE R24, R7, 0x100, RZ ;  /* 0x0000010007187825 */ /* 0x000fe200078e02ff */
[----:B0-----:R-:W-:-:S03]  /*3430*/  ISETP.GE.AND P0, PT, R33, R14, PT ;  /* 0x0000000e2100720c */ /* 0x001fc60003f06270 */
[----:B------:R-:W-:Y:S01]  /*3440*/  IMAD R6, R13, -0x2, R14 ;  /* 0xfffffffe0d067824 */ /* 0x000fe200078e020e */
[C---:B------:R-:W-:Y:S02]  /*3450*/  ISETP.GE.OR P0, PT, R34.reuse, UR6, P0 ;  /* 0x0000000622007c0c */ /* 0x040fe40008706670 */
[----:B------:R-:W-:Y:S01]  /*3460*/  IADD3 R34, -R34, UR6, R15 ;  /* 0x0000000622227c10 */ /* 0x000fe2000fffe10f */
[----:B------:R-:W-:Y:S01]  /*3470*/  IMAD.IADD R33, R6, 0x1, -R33 ;  /* 0x0000000106217824 */ /* 0x000fe200078e0a21 */
[----:B------:R-:W-:-:S09]  /*3480*/  LOP3.LUT R35, R24, R35, R12, 0xfe, !PT ;  /* 0x0000002318237212 */ /* 0x000fd200078efe0c */
[----:B------:R-:W-:Y:S05]  /*3490*/  @P0 BRA `(.L_x_31) ;  /* 0x0000004800200947 */ /* 0x000fea0003800000 */
[----:B------:R-:W0:Y:S01]  /*34a0*/  LDC.64 R30, c[0x0][0x5c8] ;  /* 0x00017200ff1e7b82 */ /* 0x000e220000000a00 */
[----:B------:R-:W-:Y:S01]  /*34b0*/  SHF.R.S32.HI R36, RZ, 0x1f, R5 ;  /* 0x0000001fff247819 */ /* 0x000fe20000011405 */
[----:B------:R-:W-:Y:S01]  /*34c0*/  ULDC.64 UR6, c[0x0][0x5d0] ;  /* 0x0001740000067ab9 */ /* 0x000fe20000000a00 */
[----:B------:R-:W-:Y:S01]  /*34d0*/  SHF.R.S32.HI R27, RZ, 0x1f, R26 ;  /* 0x0000001fff1b7819 */ /* 0x000fe2000001141a */
[----:B------:R-:W-:Y:S02]  /*34e0*/  BSSY B0, `(.L_x_31) ;  /* 0x0000483000007945 */ /* 0x000fe40003800000 */
[----:B------:R-:W-:-:S04]  /*34f0*/  IMAD R6, R36, UR6, RZ ;  /* 0x0000000624067c24 */ /* 0x000fc8000f8e02ff */
[C---:B------:R-:W-:Y:S02]  /*3500*/  IMAD R11, R5.reuse, UR7, R6 ;  /* 0x00000007050b7c24 */ /* 0x040fe4000f8e0206 */
[----:B------:R-:W-:Y:S01]  /*3510*/  IMAD.WIDE.U32 R6, R5, UR6, R26 ;  /* 0x0000000605067c25 */ /* 0x000fe2000f8e001a */
[----:B------:R-:W-:-:S03]  /*3520*/  ULDC.64 UR6, c[0x0][0x5c0] ;  /* 0x0001700000067ab9 */ /* 0x000fc60000000a00 */
[----:B------:R-:W-:Y:S02]  /*3530*/  IMAD.IADD R7, R7, 0x1, R11 ;  /* 0x0000000107077824 */ /* 0x000fe400078e020b */
[----:B0-----:R-:W-:Y:S01]  /*3540*/  IMAD R10, R25, R30, RZ ;  /* 0x0000001e190a7224 */ /* 0x001fe200078e02ff */
[----:B------:R-:W-:-:S03]  /*3550*/  SHF.L.U64.HI R28, R30, 0x7, R31 ;  /* 0x000000071e1c7819 */ /* 0x000fc6000001021f */
[C---:B------:R-:W-:Y:S02]  /*3560*/  IMAD R13, R35.reuse, R31, R10 ;  /* 0x0000001f230d7224 */ /* 0x040fe400078e020a */
[----:B------:R-:W-:-:S04]  /*3570*/  IMAD.WIDE.U32 R10, R35, R30, R6 ;  /* 0x0000001e230a7225 */ /* 0x000fc800078e0006 */
[----:B------:R-:W-:Y:S01]  /*3580*/  IMAD.IADD R11, R11, 0x1, R13 ;  /* 0x000000010b0b7824 */ /* 0x000fe200078e020d */
[----:B------:R-:W-:Y:S01]  /*3590*/  IADD3 R14, P2, R10, UR6, RZ ;  /* 0x000000060a0e7c10 */ /* 0x000fe2000ff5e0ff */
[C---:B------:R-:W-:Y:S01]  /*35a0*/  IMAD.SHL.U32 R7, R30.reuse, 0x80, RZ ;  /* 0x000000801e077824 */ /* 0x040fe200078e00ff */
[C---:B------:R-:W-:Y:S02]  /*35b0*/  LEA R6, P4, R30.reuse, R10, 0x3 ;  /* 0x0000000a1e067211 */ /* 0x040fe400078818ff */
[----:B------:R-:W-:Y:S02]  /*35c0*/  IADD3.X R15, R11, UR7, RZ, P2, !PT ;  /* 0x000000070b0f7c10 */ /* 0x000fe400097fe4ff */
[----:B---3-5:R-:W-:Y:S02]  /*35d0*/  FSETP.NEU.AND P2, PT, R9, RZ, PT ;  /* 0x000000ff0900720b */ /* 0x028fe40003f4d000 */
[----:B------:R-:W-:Y:S02]  /*35e0*/  LEA.HI.X R29, R30, R11, R31, 0x3, P4 ;  /* 0x0000000b1e1d7211 */ /* 0x000fe400020f1c1f */
[----:B------:R-:W-:-:S02]  /*35f0*/  IADD3 R12, P4, R6, UR6, RZ ;  /* 0x00000006060c7c10 */ /* 0x000fc4000ff9e0ff */
[--C-:B------:R-:W-:Y:S02]  /*3600*/  IADD3 R10, P1, P0, R10, UR6, R7.reuse ;  /* 0x000000060a0a7c10 */ /* 0x100fe4000f83e007 */
[----:B------:R-:W-:Y:S02]  /*3610*/  IADD3 R6, P5, P6, R6, UR6, R7 ;  /* 0x0000000606067c10 */ /* 0x000fe4000febe007 */
[--C-:B------:R-:W-:Y:S02]  /*3620*/  IADD3.X R11, R11, UR7, R28.reuse, P1, P0 ;  /* 0x000000070b0b7c10 */ /* 0x100fe40008fe041c */
[C---:B------:R-:W-:Y:S02]  /*3630*/  IADD3.X R13, R29.reuse, UR7, RZ, P4, !PT ;  /* 0x000000071d0d7c10 */ /* 0x040fe4000a7fe4ff */
[----:B------:R-:W-:Y:S01]  /*3640*/  IADD3.X R7, R29, UR7, R28, P5, P6 ;  /* 0x000000071d077c10 */ /* 0x000fe2000afec41c */
[----:B------:R-:W-:Y:S06]  /*3650*/  @!P2 BRA `(.L_x_32) ;  /* 0x00000034009ca947 */ /* 0x000fec0003800000 */
[----:B------:R-:W-:Y:S01]  /*3660*/  ULDC.64 UR6, c[0x0][0x5b8] ;  /* 0x00016e0000067ab9 */ /* 0x000fe20000000a00 */
[----:B------:R-:W-:Y:S01]  /*3670*/  ISETP.GE.AND P0, PT, R34, 0x1, PT ;  /* 0x000000012200780c */ /* 0x000fe20003f06270 */
[----:B------:R-:W-:Y:S01]  /*3680*/  IMAD R28, R36, UR6, RZ ;  /* 0x00000006241c7c24 */ /* 0x000fe2000f8e02ff */
[----:B------:R-:W-:Y:S01]  /*3690*/  ULDC.64 UR10, c[0x0][0x5a8] ;  /* 0x00016a00000a7ab9 */ /* 0x000fe20000000a00 */
[----:B------:R-:W-:Y:S01]  /*36a0*/  IMAD.WIDE.U32 R26, R5, UR6, R26 ;  /* 0x00000006051a7c25 */ /* 0x000fe2000f8e001a */
[----:B------:R-:W-:Y:S01]  /*36b0*/  ISETP.LT.OR P4, PT, R33, 0x1, !P0 ;  /* 0x000000012100780c */ /* 0x000fe20004781670 */
[----:B------:R-:W-:Y:S02]  /*36c0*/  BSSY B1, `(.L_x_33) ;  /* 0x000000c000017945 */ /* 0x000fe40003800000 */
[----:B------:R-:W-:Y:S01]  /*36d0*/  IMAD R5, R5, UR7, R28 ;  /* 0x0000000705057c24 */ /* 0x000fe2000f8e021c */
[----:B------:R-:W-:Y:S02]  /*36e0*/  ULDC.64 UR6, c[0x0][0x5b0] ;  /* 0x00016c0000067ab9 */ /* 0x000fe40000000a00 */
[----:B------:R-:W-:-:S02]  /*36f0*/  IMAD R30, R25, UR6, RZ ;  /* 0x00000006191e7c24 */ /* 0x000fc4000f8e02ff */
[----:B------:R-:W-:Y:S02]  /*3700*/  IMAD.IADD R27, R27, 0x1, R5 ;  /* 0x000000011b1b7824 */ /* 0x000fe400078e0205 */
[C---:B------:R-:W-:Y:S02]  /*3710*/  IMAD R5, R35.reuse, UR7, R30 ;  /* 0x0000000723057c24 */ /* 0x040fe4000f8e021e */
[----:B------:R-:W-:-:S03]  /*3720*/  IMAD.WIDE.U32 R28, R35, UR6, R26 ;  /* 0x00000006231c7c25 */ /* 0x000fc6000f8e001a */
[----:B------:R-:W-:-:S04]  /*3730*/  IADD3 R28, P1, R28, UR10, RZ ;  /* 0x0000000a1c1c7c10 */ /* 0x000fc8000ff3e0ff */
[--C-:B------:R-:W-:Y:S02]  /*3740*/  IADD3.X R29, R29, UR11, R5.reuse, P1, !PT ;  /* 0x0000000b1d1d7c10 */ /* 0x100fe40008ffe405 */
[----:B------:R-:W-:Y:S01]  /*3750*/  PRMT R5, RZ, 0x7610, R5 ;  /* 0x00007610ff057816 */ /* 0x000fe20000000005 */
[----:B------:R-:W-:Y:S06]  /*3760*/  @P4 BRA `(.L_x_34) ;  /* 0x0000000000044947 */ /* 0x000fec0003800000 */
[----:B------:R0:W5:Y:S02]  /*3770*/  LDG.E.U8 R5, desc[UR20][R28.64] ;  /* 0x000000141c057981 */ /* 0x000164000c1e1100 */
.L_x_34:
[----:B------:R-:W-:Y:S05]  /*3780*/  BSYNC B1 ;  /* 0x0000000000017941 */ /* 0x000fea0003800000 */
.L_x_33:
[----:B-----5:R-:W-:Y:S01]  /*3790*/  LOP3.LUT R5, R5, 0xff, RZ, 0xc0, !PT ;  /* 0x000000ff05057812 */ /* 0x020fe200078ec0ff */
[----:B------:R-:W-:Y:S01]  /*37a0*/  BSSY B1, `(.L_x_35) ;  /* 0x000000b000017945 */ /* 0x000fe20003800000 */
[----:B------:R-:W-:Y:S02]  /*37b0*/  ISETP.LT.OR P2, PT, R33, 0x2, !P0 ;  /* 0x000000022100780c */ /* 0x000fe40004741670 */
[----:B------:R-:W-:-:S05]  /*37c0*/  F2FP.F16.E4M3.UNPACK_B R5, R5 ;  /* 0x00000005ff05723e */ /* 0x000fca00020006ff */
[----:B------:R-:W-:Y:S01]  /*37d0*/  HADD2.F32 R30, -RZ, R5.H0_H0 ;  /* 0x20000005ff1e7230 */ /* 0x000fe20000004100 */
[----:B------:R-:W-:-:S04]  /*37e0*/  PRMT R5, RZ, 0x7610, R5 ;  /* 0x00007610ff057816 */ /* 0x000fc80000000005 */
[----:B------:R-:W-:-:S04]  /*37f0*/  FMUL R30, R30, R9 ;  /* 0x000000091e1e7220 */ /* 0x000fc80000400000 */
[----:B--2---:R-:W-:-:S05]  /*3800*/  FFMA R30, R145, R8, R30 ;  /* 0x00000008911e7223 */ /* 0x004fca000000001e */
[----:B------:R-:W-:-:S05]  /*3810*/  F2FP.SATFINITE.E4M3.F32.PACK_AB_MERGE_C R31, RZ, R30, RZ ;  /* 0x0000001eff1f723e */ /* 0x000fca00048070ff */
[----:B------:R1:W-:Y:S01]  /*3820*/  @!P4 STG.E.U8 desc[UR20][R14.64], R31 ;  /* 0x0000001f0e00c986 */ /* 0x0003e2000c101114 */
[----:B------:R-:W-:Y:S05]  /*3830*/  @P2 BRA `(.L_x_36) ;  /* 0x0000000000042947 */ /* 0x000fea0003800000 */
[----:B------:R2:W5:Y:S02]  /*3840*/  LDG.E.U8 R5, desc[UR20][R28.64+0x1] ;  /* 0x000001141c057981 */ /* 0x000564000c1e1100 */
.L_x_36:
[----:B------:R-:W-:Y:S05]  /*3850*/  BSYNC B1 ;  /* 0x0000000000017941 */ /* 0x000fea0003800000 */
.L_x_35:
[----:B-----5:R-:W-:Y:S01]  /*3860*/  LOP3.LUT R5, R5, 0xff, RZ, 0xc0, !PT ;  /* 0x000000ff05057812 */ /* 0x020fe200078ec0ff */
[----:B------:R-:W-:Y:S01]  /*3870*/  BSSY B1, `(.L_x_37) ;  /* 0x0000013000017945 */ /* 0x000fe20003800000 */
[----:B------:R-:W-:Y:S02]  /*3880*/  IADD3 R37, P1, R35, 0x8, RZ ;  /* 0x0000000823257810 */ /* 0x000fe40007f3e0ff */
[----:B------:R-:W-:-:S03]  /*3890*/  F2FP.F16.E4M3.UNPACK_B R5, R5 ;  /* 0x00000005ff05723e */ /* 0x000fc600020006ff */
[----:B-1----:R-:W-:Y:S01]  /*38a0*/  IMAD.X R31, RZ, RZ, R25, P1 ;  /* 0x000000ffff1f7224 */ /* 0x002fe200008e0619 */
[----:B------:R-:W-:Y:S01]  /*38b0*/  ISETP.GE.AND P1, PT, R34, 0x9, PT ;  /* 0x000000092200780c */ /* 0x000fe20003f26270 */
[----:B------:R-:W-:Y:S02]  /*38c0*/  HADD2.F32 R30, -RZ, R5.H0_H0 ;  /* 0x20000005ff1e7230 */ /* 0x000fe40000004100 */
[----:B------:R-:W-:Y:S01]  /*38d0*/  IMAD R36, R31, UR6, RZ ;  /* 0x000000061f247c24 */ /* 0x000fe2000f8e02ff */
[----:B------:R-:W-:Y:S02]  /*38e0*/  ISETP.LT.OR P5, PT, R33, 0x1, !P1 ;  /* 0x000000012100780c */ /* 0x000fe40004fa1670 */
[----:B------:R-:W-:Y:S01]  /*38f0*/  FMUL R5, R30, R9 ;  /* 0x000000091e057220 */ /* 0x000fe20000400000 */
[----:B------:R-:W-:-:S04]  /*3900*/  IMAD.WIDE.U32 R30, R37, UR6, R26 ;  /* 0x00000006251e7c25 */ /* 0x000fc8000f8e001a */
[----:B------:R-:W-:Y:S01]  /*3910*/  FFMA R5, R140, R8, R5 ;  /* 0x000000088c057223 */ /* 0x000fe20000000005 */
[----:B------:R-:W-:Y:S01]  /*3920*/  IMAD R37, R37, UR7, R36 ;  /* 0x0000000725257c24 */ /* 0x000fe2000f8e0224 */
[----:B------:R-:W-:-:S03]  /*3930*/  IADD3 R30, P4, R30, UR10, RZ ;  /* 0x0000000a1e1e7c10 */ /* 0x000fc6000ff9e0ff */
[----:B------:R-:W-:Y:S02]  /*3940*/  F2FP.SATFINITE.E4M3.F32.PACK_AB_MERGE_C R39, RZ, R5, RZ ;  /* 0x00000005ff27723e */ /* 0x000fe400048070ff */
[----:B------:R-:W-:Y:S02]  /*3950*/  IADD3.X R31, R31, UR11, R37, P4, !PT ;  /* 0x0000000b1f1f7c10 */ /* 0x000fe4000a7fe425 */
[----:B------:R-:W-:Y:S01]  /*3960*/  PRMT R5, RZ, 0x7610, R5 ;  /* 0x00007610ff057816 */ /* 0x000fe20000000005 */
[----:B------:R1:W-:Y:S01]  /*3970*/  @!P2 STG.E.U8 desc[UR20][R14.64+0x1], R39 ;  /* 0x000001270e00a986 */ /* 0x0003e2000c101114 */
[----:B------:R-:W-:Y:S05]  /*3980*/  @P5 BRA `(.L_x_38) ;  /* 0x0000000000045947 */ /* 0x000fea0003800000 */
[----:B------:R3:W5:Y:S02]  /*3990*/  LDG.E.U8 R5, desc[UR20][R30.64] ;  /* 0x000000141e057981 */ /* 0x000764000c1e1100 */
.L_x_38:
[----:B------:R-:W-:Y:S05]  /*39a0*/  BSYNC B1 ;  /* 0x0000000000017941 */ /* 0x000fea0003800000 */
.L_x_37:
[----:B-----5:R-:W-:Y:S01]  /*39b0*/  LOP3.LUT R5, R5, 0xff, RZ, 0xc0, !PT ;  /* 0x000000ff05057812 */ /* 0x020fe200078ec0ff */
[----:B------:R-:W-:Y:S01]  /*39c0*/  BSSY B1, `(.L_x_39) ;  /* 0x000000b000017945 */ /* 0x000fe20003800000 */
[----:B------:R-:W-:Y:S02]  /*39d0*/  ISETP.LT.OR P2, PT, R33, 0x2, !P1 ;  /* 0x000000022100780c */ /* 0x000fe40004f41670 */
[----:B------:R-:W-:-:S05]  /*39e0*/  F2FP.F16.E4M3.UNPACK_B R5, R5 ;  /* 0x00000005ff05723e */ /* 0x000fca00020006ff */
[----:B------:R-:W-:Y:S01]  /*39f0*/  HADD2.F32 R36, -RZ, R5.H0_H0 ;  /* 0x20000005ff247230 */ /* 0x000fe20000004100 */
[----:B------:R-:W-:-:S04]  /*3a00*/  PRMT R5, RZ, 0x7610, R5 ;  /* 0x00007610ff057816 */ /* 0x000fc80000000005 */
[----:B------:R-:W-:-:S04]  /*3a10*/  FMUL R36, R36, R9 ;  /* 0x0000000924247220 */ /* 0x000fc80000400000 */
[----:B------:R-:W-:-:S05]  /*3a20*/  FFMA R36, R143, R8, R36 ;  /* 0x000000088f247223 */ /* 0x000fca0000000024 */
[----:B------:R-:W-:-:S05]  /*3a30*/  F2FP.SATFINITE.E4M3.F32.PACK_AB_MERGE_C R37, RZ, R36, RZ ;  /* 0x00000024ff25723e */ /* 0x000fca00048070ff */
[----:B------:R4:W-:Y:S01]  /*3a40*/  @!P5 STG.E.U8 desc[UR20][R12.64], R37 ;  /* 0x000000250c00d986 */ /* 0x0009e2000c101114 */
[----:B------:R-:W-:Y:S05]  /*3a50*/  @P2 BRA `(.L_x_40) ;  /* 0x0000000000042947 */ /* 0x000fea0003800000 */
[----:B------:R0:W5:Y:S02]  /*3a60*/  LDG.E.U8 R5, desc[UR20][R30.64+0x1] ;  /* 0x000001141e057981 */ /* 0x000164000c1e1100 */
.L_x_40:
[----:B------:R-:W-:Y:S05]  /*3a70*/  BSYNC B1 ;  /* 0x0000000000017941 */ /* 0x000fea0003800000 */
.L_x_39:
[----:B-----5:R-:W-:Y:S01]  /*3a80*/  LOP3.LUT R5, R5, 0xff, RZ, 0xc0, !PT ;  /* 0x000000ff05057812 */ /* 0x020fe200078ec0ff */
[----:B------:R-:W-:Y:S01]  /*3a90*/  BSSY B1, `(.L_x_41) ;  /* 0x000000b000017945 */ /* 0x000fe20003800000 */
[----:B------:R-:W-:Y:S02]  /*3aa0*/  ISETP.LT.OR P4, PT, R33, 0x9, !P0 ;  /* 0x000000092100780c */ /* 0x000fe40004781670 */
[----:B------:R-:W-:-:S05]  /*3ab0*/  F2FP.F16.E4M3.UNPACK_B R5, R5 ;  /* 0x00000005ff05723e */ /* 0x000fca00020006ff */
[----:B------:R-:W-:-:S05]  /*3ac0*/  HADD2.F32 R36, -RZ, R5.H0_H0 ;  /* 0x20000005ff247230 */ /* 0x000fca0000004100 */
[----:B------:R-:W-:-:S04]  /*3ad0*/  FMUL R5, R36, R9 ;  /* 0x0000000924057220 */ /* 0x000fc80000400000 */
[----:B------:R-:W-:-:S05]  /*3ae0*/  FFMA R5, R138, R8, R5 ;  /* 0x000000088a057223 */ /* 0x000fca0000000005 */
[----:B----4-:R-:W-:Y:S02]  /*3af0*/  F2FP.SATFINITE.E4M3.F32.PACK_AB_MERGE_C R37, RZ, R5, RZ ;  /* 0x00000005ff25723e */ /* 0x010fe400048070ff */
[----:B------:R-:W-:-:S03]  /*3b00*/  PRMT R5, RZ, 0x7610, R5 ;  /* 0x00007610ff057816 */ /* 0x000fc60000000005 */
[----:B------:R4:W-:Y:S01]  /*3b10*/  @!P2 STG.E.U8 desc[UR20][R12.64+0x1], R37 ;  /* 0x000001250c00a986 */ /* 0x0009e2000c101114 */
[----:B------:R-:W-:Y:S05]  /*3b20*/  @P4 BRA `(.L_x_42) ;  /* 0x0000000000044947 */ /* 0x000fea0003800000 */
[----:B------:R0:W5:Y:S02]  /*3b30*/  LDG.E.U8 R5, desc[UR20][R28.64+0x8] ;  /* 0x000008141c057981 */ /* 0x000164000c1e1100 */
.L_x_42:
[----:B------:R-:W-:Y:S05]  /*3b40*/  BSYNC B1 ;  /* 0x0000000000017941 */ /* 0x000fea0003800000 */
.L_x_41:
        /* <DEDUP_REMOVED lines=8> */
[----:B----4-:R-:W-:-:S05]  /*3bd0*/  F2FP.SATFINITE.E4M3.F32.PACK_AB_MERGE_C R37, RZ, R36, RZ ;  /* 0x00000024ff25723e */ /* 0x010fca00048070ff */
[----:B------:R4:W-:Y:S01]  /*3be0*/  @!P4 STG.E.U8 desc[UR20][R14.64+0x8], R37 ;  /* 0x000008250e00c986 */ /* 0x0009e2000c101114 */
[----:B------:R-:W-:Y:S05]  /*3bf0*/  @P2 BRA `(.L_x_44) ;  /* 0x0000000000042947 */ /* 0x000fea0003800000 */
[----:B------:R0:W5:Y:S02]  /*3c00*/  LDG.E.U8 R5, desc[UR20][R28.64+0x9] ;  /* 0x000009141c057981 */ /* 0x000164000c1e1100 */
.L_x_44:
[----:B------:R-:W-:Y:S05]  /*3c10*/  BSYNC B1 ;  /* 0x0000000000017941 */ /* 0x000fea0003800000 */
.L_x_43:
        /* <DEDUP_REMOVED lines=12> */
.L_x_46:
[----:B------:R-:W-:Y:S05]  /*3ce0*/  BSYNC B1 ;  /* 0x0000000000017941 */ /* 0x000fea0003800000 */
.L_x_45:
        /* <DEDUP_REMOVED lines=12> */
.L_x_48:
[----:B------:R-:W-:Y:S05]  /*3db0*/  BSYNC B1 ;  /* 0x0000000000017941 */ /* 0x000fea0003800000 */
.L_x_47:
        /* <DEDUP_REMOVED lines=12> */
.L_x_50:
[----:B------:R-:W-:Y:S05]  /*3e80*/  BSYNC B1 ;  /* 0x0000000000017941 */ /* 0x000fea0003800000 */
.L_x_49:
        /* <DEDUP_REMOVED lines=12> */
.L_x_52:
[----:B------:R-:W-:Y:S05]  /*3f50*/  BSYNC B1 ;  /* 0x0000000000017941 */ /* 0x000fea0003800000 */
.L_x_51:
        /* <DEDUP_REMOVED lines=12> */
.L_x_54:
[----:B------:R-:W-:Y:S05]  /*4020*/  BSYNC B1 ;  /* 0x0000000000017941 */ /* 0x000fea0003800000 */
.L_x_53:
        /* <DEDUP_REMOVED lines=12> */
.L_x_56:
[----:B------:R-:W-:Y:S05]  /*40f0*/  BSYNC B1 ;  /* 0x0000000000017941 */ /* 0x000fea0003800000 */
.L_x_55:
        /* <DEDUP_REMOVED lines=12> */
.L_x_58:
[----:B------:R-:W-:Y:S05]  /*41c0*/  BSYNC B1 ;  /* 0x0000000000017941 */ /* 0x000fea0003800000 */
.L_x_57:
        /* <DEDUP_REMOVED lines=12> */
.L_x_60:
[----:B------:R-:W-:Y:S05]  /*4290*/  BSYNC B1 ;  /* 0x0000000000017941 */ /* 0x000fea0003800000 */
.L_x_59:
        /* <DEDUP_REMOVED lines=12> */
.L_x_62:
[----:B------:R-:W-:Y:S05]  /*4360*/  BSYNC B1 ;  /* 0x0000000000017941 */ /* 0x000fea0003800000 */
.L_x_61:
        /* <DEDUP_REMOVED lines=12> */
.L_x_64:
[----:B------:R-:W-:Y:S05]  /*4430*/  BSYNC B1 ;  /* 0x0000000000017941 */ /* 0x000fea0003800000 */
.L_x_63:
        /* <DEDUP_REMOVED lines=12> */
.L_x_66:
[----:B------:R-:W-:Y:S05]  /*4500*/  BSYNC B1 ;  /* 0x0000000000017941 */ /* 0x000fea0003800000 */
.L_x_65:
        /* <DEDUP_REMOVED lines=12> */
.L_x_68:
[----:B------:R-:W-:Y:S05]  /*45d0*/  BSYNC B1 ;  /* 0x0000000000017941 */ /* 0x000fea0003800000 */
.L_x_67:
        /* <DEDUP_REMOVED lines=12> */
.L_x_70:
[----:B------:R-:W-:Y:S05]  /*46a0*/  BSYNC B1 ;  /* 0x0000000000017941 */ /* 0x000fea0003800000 */
.L_x_69:
        /* <DEDUP_REMOVED lines=12> */
.L_x_72:
[----:B------:R-:W-:Y:S05]  /*4770*/  BSYNC B1 ;  /* 0x0000000000017941 */ /* 0x000fea0003800000 */
.L_x_71:
        /* <DEDUP_REMOVED lines=12> */
.L_x_74:
[----:B------:R-:W-:Y:S05]  /*4840*/  BSYNC B1 ;  /* 0x0000000000017941 */ /* 0x000fea0003800000 */
.L_x_73:
        /* <DEDUP_REMOVED lines=12> */
.L_x_76:
[----:B------:R-:W-:Y:S05]  /*4910*/  BSYNC B1 ;  /* 0x0000000000017941 */ /* 0x000fea0003800000 */
.L_x_75:
        /* <DEDUP_REMOVED lines=12> */
.L_x_78:
[----:B------:R-:W-:Y:S05]  /*49e0*/  BSYNC B1 ;  /* 0x0000000000017941 */ /* 0x000fea0003800000 */
.L_x_77:
        /* <DEDUP_REMOVED lines=12> */
.L_x_80:
[----:B------:R-:W-:Y:S05]  /*4ab0*/  BSYNC B1 ;  /* 0x0000000000017941 */ /* 0x000fea0003800000 */
.L_x_79:
        /* <DEDUP_REMOVED lines=12> */
.L_x_82:
[----:B------:R-:W-:Y:S05]  /*4b80*/  BSYNC B1 ;  /* 0x0000000000017941 */ /* 0x000fea0003800000 */
.L_x_81:
        /* <DEDUP_REMOVED lines=12> */
.L_x_84:
[----:B------:R-:W-:Y:S05]  /*4c50*/  BSYNC B1 ;  /* 0x0000000000017941 */ /* 0x000fea0003800000 */
.L_x_83:
        /* <DEDUP_REMOVED lines=12> */
.L_x_86:
[----:B------:R-:W-:Y:S05]  /*4d20*/  BSYNC B1 ;  /* 0x0000000000017941 */ /* 0x000fea0003800000 */
.L_x_85:
        /* <DEDUP_REMOVED lines=12> */
.L_x_88:
[----:B------:R-:W-:Y:S05]  /*4df0*/  BSYNC B1 ;  /* 0x0000000000017941 */ /* 0x000fea0003800000 */
.L_x_87:
        /* <DEDUP_REMOVED lines=12> */
.L_x_90:
[----:B------:R-:W-:Y:S05]  /*4ec0*/  BSYNC B1 ;  /* 0x0000000000017941 */ /* 0x000fea0003800000 */
.L_x_89:
        /* <DEDUP_REMOVED lines=12> */
.L_x_92:
[----:B------:R-:W-:Y:S05]  /*4f90*/  BSYNC B1 ;  /* 0x0000000000017941 */ /* 0x000fea0003800000 */
.L_x_91:
[----:B-----5:R-:W-:Y:S01]  /*4fa0*/  LOP3.LUT R5, R5, 0xff, RZ, 0xc0, !PT ;  /* 0x000000ff05057812 */ /* 0x020fe200078ec0ff */
[----:B------:R-:W-:Y:S01]  /*4fb0*/  BSSY B1, `(.L_x_93) ;  /* 0x000000b000017945 */ /* 0x000fe20003800000 */
[----:B------:R-:W-:Y:S02]  /*4fc0*/  ISETP.LT.OR P2, PT, R33, 0x39, !P1 ;  /* 0x000000392100780c */ /* 0x000fe40004f41670 */
[----:B------:R-:W-:-:S05]  /*4fd0*/  F2FP.F16.E4M3.UNPACK_B R5, R5 ;  /* 0x00000005ff05723e */ /* 0x000fca00020006ff */
[----:B0-2---:R-:W-:-:S05]  /*4fe0*/  HADD2.F32 R28, -RZ, R5.H0_H0 ;  /* 0x20000005ff1c7230 */ /* 0x005fca0000004100 */
[----:B------:R-:W-:-:S04]  /*4ff0*/  FMUL R5, R28, R9 ;  /* 0x000000091c057220 */ /* 0x000fc80000400000 */
[----:B------:R-:W-:-:S05]  /*5000*/  FFMA R5, R112, R8, R5 ;  /* 0x0000000870057223 */ /* 0x000fca0000000005 */
[----:B------:R-:W-:Y:S02]  /*5010*/  F2FP.SATFINITE.E4M3.F32.PACK_AB_MERGE_C R29, RZ, R5, RZ ;  /* 0x00000005ff1d723e */ /* 0x000fe400048070ff */
[----:B------:R-:W-:-:S03]  /*5020*/  PRMT R5, RZ, 0x7610, R5 ;  /* 0x00007610ff057816 */ /* 0x000fc60000000005 */
[----:B------:R0:W-:Y:S01]  /*5030*/  @!P0 STG.E.U8 desc[UR20][R14.64+0x39], R29 ;  /* 0x0000391d0e008986 */ /* 0x0001e2000c101114 */
[----:B------:R-:W-:Y:S05]  /*5040*/  @P2 BRA `(.L_x_94) ;  /* 0x0000000000042947 */ /* 0x000fea0003800000 */
[----:B------:R2:W5:Y:S02]  /*5050*/  LDG.E.U8 R5, desc[UR20][R30.64+0x38] ;  /* 0x000038141e057981 */ /* 0x000564000c1e1100 */
.L_x_94:
[----:B------:R-:W-:Y:S05]  /*5060*/  BSYNC B1 ;  /* 0x0000000000017941 */ /* 0x000fea0003800000 */
.L_x_93:
[----:B-----5:R-:W-:Y:S01]  /*5070*/  LOP3.LUT R5, R5, 0xff, RZ, 0xc0, !PT ;  /* 0x000000ff05057812 */ /* 0x020fe200078ec0ff */
[----:B------:R-:W-:Y:S01]  /*5080*/  BSSY B1, `(.L_x_95) ;  /* 0x000000b000017945 */ /* 0x000fe20003800000 */
[----:B------:R-:W-:Y:S02]  /*5090*/  ISETP.LT.OR P1, PT, R33, 0x3a, !P1 ;  /* 0x0000003a2100780c */ /* 0x000fe40004f21670 */
[----:B------:R-:W-:-:S05]  /*50a0*/  F2FP.F16.E4M3.UNPACK_B R5, R5 ;  /* 0x00000005ff05723e */ /* 0x000fca00020006ff */
[----:B01--4-:R-:W-:Y:S01]  /*50b0*/  HADD2.F32 R14, -RZ, R5.H0_H0 ;  /* 0x20000005ff0e7230 */ /* 0x013fe20000004100 */
[----:B------:R-:W-:-:S04]  /*50c0*/  PRMT R5, RZ, 0x7610, R5 ;  /* 0x00007610ff057816 */ /* 0x000fc80000000005 */
[----:B------:R-:W-:-:S04]  /*50d0*/  FMUL R14, R14, R9 ;  /* 0x000000090e0e7220 */ /* 0x000fc80000400000 */
[----:B------:R-:W-:-:S05]  /*50e0*/  FFMA R14, R115, R8, R14 ;  /* 0x00000008730e7223 */ /* 0x000fca000000000e */
[----:B------:R-:W-:-:S05]  /*50f0*/  F2FP.SATFINITE.E4M3.F32.PACK_AB_MERGE_C R15, RZ, R14, RZ ;  /* 0x0000000eff0f723e */ /* 0x000fca00048070ff */
[----:B------:R0:W-:Y:S01]  /*5100*/  @!P2 STG.E.U8 desc[UR20][R12.64+0x38], R15 ;  /* 0x0000380f0c00a986 */ /* 0x0001e2000c101114 */
[----:B------:R-:W-:Y:S05]  /*5110*/  @P1 BRA `(.L_x_96) ;  /* 0x0000000000041947 */ /* 0x000fea0003800000 */
[----:B------:R1:W5:Y:S02]  /*5120*/  LDG.E.U8 R5, desc[UR20][R30.64+0x39] ;  /* 0x000039141e057981 */ /* 0x000364000c1e1100 */
.L_x_96:
[----:B------:R-:W-:Y:S05]  /*5130*/  BSYNC B1 ;  /* 0x0000000000017941 */ /* 0x000fea0003800000 */
.L_x_95:
[----:B-----5:R-:W-:Y:S01]  /*5140*/  LOP3.LUT R5, R5, 0xff, RZ, 0xc0, !PT ;  /* 0x000000ff05057812 */ /* 0x020fe200078ec0ff */
[----:B------:R-:W-:Y:S01]  /*5150*/  BSSY B1, `(.L_x_97) ;  /* 0x0000013000017945 */ /* 0x000fe20003800000 */
[----:B------:R-:W-:Y:S02]  /*5160*/  IADD3 R29, P0, R35, 0x80, RZ ;  /* 0x00000080231d7810 */ /* 0x000fe40007f1e0ff */
[----:B------:R-:W-:-:S03]  /*5170*/  F2FP.F16.E4M3.UNPACK_B R5, R5 ;  /* 0x00000005ff05723e */ /* 0x000fc600020006ff */
[----:B0-----:R-:W-:Y:S01]  /*5180*/  IMAD.X R15, RZ, RZ, R25, P0 ;  /* 0x000000ffff0f7224 */ /* 0x001fe200000e0619 */
        /* <DEDUP_REMOVED lines=9> */
[----:B-123--:R-:W-:Y:S02]  /*5220*/  F2FP.SATFINITE.E4M3.F32.PACK_AB_MERGE_C R31, RZ, R5, RZ ;  /* 0x00000005ff1f723e */ /* 0x00efe400048070ff */
[----:B------:R-:W-:Y:S02]  /*5230*/  IADD3.X R15, R15, UR11, R29, P2, !PT ;  /* 0x0000000b0f0f7c10 */ /* 0x000fe400097fe41d */
[----:B------:R-:W-:Y:S01]  /*5240*/  PRMT R5, RZ, 0x7610, R5 ;  /* 0x00007610ff057816 */ /* 0x000fe20000000005 */
[----:B------:R0:W-:Y:S01]  /*5250*/  @!P1 STG.E.U8 desc[UR20][R12.64+0x39], R31 ;  /* 0x0000391f0c009986 */ /* 0x0001e2000c101114 */
[----:B------:R-:W-:Y:S05]  /*5260*/  @P4 BRA `(.L_x_98) ;  /* 0x0000000000044947 */ /* 0x000fea0003800000 */
[----:B------:R1:W5:Y:S02]  /*5270*/  LDG.E.U8 R5, desc[UR20][R14.64] ;  /* 0x000000140e057981 */ /* 0x000364000c1e1100 */
.L_x_98:
[----:B------:R-:W-:Y:S05]  /*5280*/  BSYNC B1 ;  /* 0x0000000000017941 */ /* 0x000fea0003800000 */
.L_x_97:
[----:B-----5:R-:W-:Y:S01]  /*5290*/  LOP3.LUT R5, R5, 0xff, RZ, 0xc0, !PT ;  /* 0x000000ff05057812 */ /* 0x020fe200078ec0ff */
[----:B------:R-:W-:Y:S01]  /*52a0*/  BSSY B1, `(.L_x_99) ;  /* 0x000000b000017945 */ /* 0x000fe20003800000 */
[----:B------:R-:W-:Y:S02]  /*52b0*/  ISETP.LT.OR P2, PT, R33, 0x2, !P0 ;  /* 0x000000022100780c */ /* 0x000fe40004741670 */
[----:B------:R-:W-:-:S05]  /*52c0*/  F2FP.F16.E4M3.UNPACK_B R5, R5 ;  /* 0x00000005ff05723e */ /* 0x000fca00020006ff */
[----:B0-----:R-:W-:Y:S01]  /*52d0*/  HADD2.F32 R12, -RZ, R5.H0_H0 ;  /* 0x20000005ff0c7230 */ /* 0x001fe20000004100 */
[----:B------:R-:W-:-:S04]  /*52e0*/  PRMT R5, RZ, 0x7610, R5 ;  /* 0x00007610ff057816 */ /* 0x000fc80000000005 */
[----:B------:R-:W-:-:S04]  /*52f0*/  FMUL R12, R12, R9 ;  /* 0x000000090c0c7220 */ /* 0x000fc80000400000 */
[----:B------:R-:W-:-:S05]  /*5300*/  FFMA R12, R113, R8, R12 ;  /* 0x00000008710c7223 */ /* 0x000fca000000000c */
[----:B------:R-:W-:-:S05]  /*5310*/  F2FP.SATFINITE.E4M3.F32.PACK_AB_MERGE_C R13, RZ, R12, RZ ;  /* 0x0000000cff0d723e */ /* 0x000fca00048070ff */
[----:B------:R0:W-:Y:S01]  /*5320*/  @!P4 STG.E.U8 desc[UR20][R10.64], R13 ;  /* 0x0000000d0a00c986 */ /* 0x0001e2000c101114 */
[----:B------:R-:W-:Y:S05]  /*5330*/  @P2 BRA `(.L_x_100) ;  /* 0x0000000000042947 */ /* 0x000fea0003800000 */
[----:B------:R2:W5:Y:S02]  /*5340*/  LDG.E.U8 R5, desc[UR20][R14.64+0x1] ;  /* 0x000001140e057981 */ /* 0x000564000c1e1100 */
.L_x_100:
[----:B------:R-:W-:Y:S05]  /*5350*/  BSYNC B1 ;  /* 0x0000000000017941 */ /* 0x000fea0003800000 */
.L_x_99:
[----:B-----5:R-:W-:Y:S01]  /*5360*/  LOP3.LUT R5, R5, 0xff, RZ, 0xc0, !PT ;  /* 0x000000ff05057812 */ /* 0x020fe200078ec0ff */
[----:B------:R-:W-:Y:S01]  /*5370*/  BSSY B1, `(.L_x_101) ;  /* 0x0000013000017945 */ /* 0x000fe20003800000 */
[----:B------:R-:W-:Y:S02]  /*5380*/  IADD3 R35, P1, R35, 0x88, RZ ;  /* 0x0000008823237810 */ /* 0x000fe40007f3e0ff */
[----:B------:R-:W-:-:S03]  /*5390*/  F2FP.F16.E4M3.UNPACK_B R5, R5 ;  /* 0x00000005ff05723e */ /* 0x000fc600020006ff */
[----:B------:R-:W-:Y:S01]  /*53a0*/  IMAD.X R24, RZ, RZ, R25, P1 ;  /* 0x000000ffff187224 */ /* 0x000fe200008e0619 */
[----:B------:R-:W-:Y:S01]  /*53b0*/  ISETP.GE.AND P1, PT, R34, 0x89, PT ;  /* 0x000000892200780c */ /* 0x000fe20003f26270 */
[----:B------:R-:W-:Y:S02]  /*53c0*/  HADD2.F32 R12, -RZ, R5.H0_H0 ;  /* 0x20000005ff0c7230 */ /* 0x000fe40000004100 */
[----:B------:R-:W-:Y:S01]  /*53d0*/  IMAD R24, R24, UR6, RZ ;  /* 0x0000000618187c24 */ /* 0x000fe2000f8e02ff */
[----:B------:R-:W-:Y:S01]  /*53e0*/  ISETP.LT.OR P5, PT, R33, 0x1, !P1 ;  /* 0x000000012100780c */ /* 0x000fe20004fa1670 */
[----:B------:R-:W-:-:S04]  /*53f0*/  IMAD.WIDE.U32 R26, R35, UR6, R26 ;  /* 0x00000006231a7c25 */ /* 0x000fc8000f8e001a */
[----:B------:R-:W-:Y:S01]  /*5400*/  FMUL R5, R12, R9 ;  /* 0x000000090c057220 */ /* 0x000fe20000400000 */
[----:B------:R-:W-:-:S03]  /*5410*/  IMAD R35, R35, UR7, R24 ;  /* 0x0000000723237c24 */ /* 0x000fc6000f8e0218 */
[----:B------:R-:W-:Y:S01]  /*5420*/  FFMA R5, R108, R8, R5 ;  /* 0x000000086c057223 */ /* 0x000fe20000000005 */
[----:B------:R-:W-:-:S04]  /*5430*/  IADD3 R12, P4, R26, UR10, RZ ;  /* 0x0000000a1a0c7c10 */ /* 0x000fc8000ff9e0ff */
[----:B------:R-:W-:Y:S02]  /*5440*/  F2FP.SATFINITE.E4M3.F32.PACK_AB_MERGE_C R25, RZ, R5, RZ ;  /* 0x00000005ff19723e */ /* 0x000fe400048070ff */
[----:B0-----:R-:W-:Y:S02]  /*5450*/  IADD3.X R13, R27, UR11, R35, P4, !PT ;  /* 0x0000000b1b0d7c10 */ /* 0x001fe4000a7fe423 */
[----:B------:R-:W-:Y:S01]  /*5460*/  PRMT R5, RZ, 0x7610, R5 ;  /* 0x00007610ff057816 */ /* 0x000fe20000000005 */
[----:B------:R0:W-:Y:S01]  /*5470*/  @!P2 STG.E.U8 desc[UR20][R10.64+0x1], R25 ;  /* 0x000001190a00a986 */ /* 0x0001e2000c101114 */
[----:B------:R-:W-:Y:S05]  /*5480*/  @P5 BRA `(.L_x_102) ;  /* 0x0000000000045947 */ /* 0x000fea0003800000 */
[----:B------:R3:W5:Y:S02]  /*5490*/  LDG.E.U8 R5, desc[UR20][R12.64] ;  /* 0x000000140c057981 */ /* 0x000764000c1e1100 */
.L_x_102:
[----:B------:R-:W-:Y:S05]  /*54a0*/  BSYNC B1 ;  /* 0x0000000000017941 */ /* 0x000fea0003800000 */
.L_x_101:
        /* <DEDUP_REMOVED lines=8> */
[----:B0-----:R-:W-:-:S05]  /*5530*/  F2FP.SATFINITE.E4M3.F32.PACK_AB_MERGE_C R25, RZ, R24, RZ ;  /* 0x00000018ff19723e */ /* 0x001fca00048070ff */
[----:B------:R0:W-:Y:S01]  /*5540*/  @!P5 STG.E.U8 desc[UR20][R6.64], R25 ;  /* 0x000000190600d986 */ /* 0x0001e2000c101114 */
[----:B------:R-:W-:Y:S05]  /*5550*/  @P2 BRA `(.L_x_104) ;  /* 0x0000000000042947 */ /* 0x000fea0003800000 */
[----:B------:R4:W5:Y:S02]  /*5560*/  LDG.E.U8 R5, desc[UR20][R12.64+0x1] ;  /* 0x000001140c057981 */ /* 0x000964000c1e1100 */
.L_x_104:
[----:B------:R-:W-:Y:S05]  /*5570*/  BSYNC B1 ;  /* 0x0000000000017941 */ /* 0x000fea0003800000 */
.L_x_103:
[----:B-----5:R-:W-:Y:S01]  /*5580*/  LOP3.LUT R5, R5, 0xff, RZ, 0xc0, !PT ;  /* 0x000000ff05057812 */ /* 0x020fe200078ec0ff */
[----:B------:R-:W-:Y:S01]  /*5590*/  BSSY B1, `(.L_x_105) ;  /* 0x000000b000017945 */ /* 0x000fe20003800000 */
[----:B------:R-:W-:Y:S02]  /*55a0*/  ISETP.LT.OR P4, PT, R33, 0x9, !P0 ;  /* 0x000000092100780c */ /* 0x000fe40004781670 */
[----:B------:R-:W-:-:S05]  /*55b0*/  F2FP.F16.E4M3.UNPACK_B R5, R5 ;  /* 0x00000005ff05723e */ /* 0x000fca00020006ff */
[----:B------:R-:W-:-:S05]  /*55c0*/  HADD2.F32 R24, -RZ, R5.H0_H0 ;  /* 0x20000005ff187230 */ /* 0x000fca0000004100 */
[----:B------:R-:W-:-:S04]  /*55d0*/  FMUL R5, R24, R9 ;  /* 0x0000000918057220 */ /* 0x000fc80000400000 */
[----:B------:R-:W-:-:S05]  /*55e0*/  FFMA R5, R106, R8, R5 ;  /* 0x000000086a057223 */ /* 0x000fca0000000005 */
[----:B0-----:R-:W-:Y:S02]  /*55f0*/  F2FP.SATFINITE.E4M3.F32.PACK_AB_MERGE_C R25, RZ, R5, RZ ;  /* 0x00000005ff19723e */ /* 0x001fe400048070ff */
[----:B------:R-:W-:-:S03]  /*5600*/  PRMT R5, RZ, 0x7610, R5 ;  /* 0x00007610ff057816 */ /* 0x000fc60000000005 */
[----:B------:R0:W-:Y:S01]  /*5610*/  @!P2 STG.E.U8 desc[UR20][R6.64+0x1], R25 ;  /* 0x000001190600a986 */ /* 0x0001e2000c101114 */
[----:B------:R-:W-:Y:S05]  /*5620*/  @P4 BRA `(.L_x_106) ;  /* 0x0000000000044947 */ /* 0x000fea0003800000 */
[----:B------:R0:W5:Y:S02]  /*5630*/  LDG.E.U8 R5, desc[UR20][R14.64+0x8] ;  /* 0x000008140e057981 */ /* 0x000164000c1e1100 */
.L_x_106:
[----:B------:R-:W-:Y:S05]  /*5640*/  BSYNC B1 ;  /* 0x0000000000017941 */ /* 0x000fea0003800000 */
.L_x_105:
        /* <DEDUP_REMOVED lines=12> */
.L_x_108:
[----:B------:R-:W-:Y:S05]  /*5710*/  BSYNC B1 ;  /* 0x0000000000017941 */ /* 0x000fea0003800000 */
.L_x_107:
        /* <DEDUP_REMOVED lines=12> */
.L_x_110:
[----:B------:R-:W-:Y:S05]  /*57e0*/  BSYNC B1 ;  /* 0x0000000000017941 */ /* 0x000fea0003800000 */
.L_x_109:
        /* <DEDUP_REMOVED lines=12> */
.L_x_112:
[----:B------:R-:W-:Y:S05]  /*58b0*/  BSYNC B1 ;  /* 0x0000000000017941 */ /* 0x000fea0003800000 */
.L_x_111:
        /* <DEDUP_REMOVED lines=12> */
.L_x_114:
[----:B------:R-:W-:Y:S05]  /*5980*/  BSYNC B1 ;  /* 0x0000000000017941 */ /* 0x000fea0003800000 */
.L_x_113:
        /* <DEDUP_REMOVED lines=12> */
.L_x_116:
[----:B------:R-:W-:Y:S05]  /*5a50*/  BSYNC B1 ;  /* 0x0000000000017941 */ /* 0x000fea0003800000 */
.L_x_115:
        /* <DEDUP_REMOVED lines=12> */
.L_x_118:
[----:B------:R-:W-:Y:S05]  /*5b20*/  BSYNC B1 ;  /* 0x0000000000017941 */ /* 0x000fea0003800000 */
.L_x_117:
        /* <DEDUP_REMOVED lines=12> */
.L_x_120:
[----:B------:R-:W-:Y:S05]  /*5bf0*/  BSYNC B1 ;  /* 0x0000000000017941 */ /* 0x000fea0003800000 */
.L_x_119:
        /* <DEDUP_REMOVED lines=12> */
.L_x_122:
[----:B------:R-:W-:Y:S05]  /*5cc0*/  BSYNC B1 ;  /* 0x0000000000017941 */ /* 0x000fea0003800000 */
.L_x_121:
        /* <DEDUP_REMOVED lines=12> */
.L_x_124:
[----:B------:R-:W-:Y:S05]  /*5d90*/  BSYNC B1 ;  /* 0x0000000000017941 */ /* 0x000fea0003800000 */
.L_x_123:
        /* <DEDUP_REMOVED lines=12> */
.L_x_126:
[----:B------:R-:W-:Y:S05]  /*5e60*/  BSYNC B1 ;  /* 0x0000000000017941 */ /* 0x000fea0003800000 */
.L_x_125:
        /* <DEDUP_REMOVED lines=12> */
.L_x_128:
[----:B------:R-:W-:Y:S05]  /*5f30*/  BSYNC B1 ;  /* 0x0000000000017941 */ /* 0x000fea0003800000 */
.L_x_127:
        /* <DEDUP_REMOVED lines=12> */
.L_x_130:
[----:B------:R-:W-:Y:S05]  /*6000*/  BSYNC B1 ;  /* 0x0000000000017941 */ /* 0x000fea0003800000 */
.L_x_129:
        /* <DEDUP_REMOVED lines=12> */
.L_x_132:
[----:B------:R-:W-:Y:S05]  /*60d0*/  BSYNC B1 ;  /* 0x0000000000017941 */ /* 0x000fea0003800000 */
.L_x_131:
        /* <DEDUP_REMOVED lines=12> */
.L_x_134:
[----:B------:R-:W-:Y:S05]  /*61a0*/  BSYNC B1 ;  /* 0x0000000000017941 */ /* 0x000fea0003800000 */
.L_x_133:
        /* <DEDUP_REMOVED lines=12> */
.L_x_136:
[----:B------:R-:W-:Y:S05]  /*6270*/  BSYNC B1 ;  /* 0x0000000000017941 */ /* 0x000fea0003800000 */
.L_x_135:
        /* <DEDUP_REMOVED lines=12> */
.L_x_138:
[----:B------:R-:W-:Y:S05]  /*6340*/  BSYNC B1 ;  /* 0x0000000000017941 */ /* 0x000fea0003800000 */
.L_x_137:
        /* <DEDUP_REMOVED lines=12> */
.L_x_140:
[----:B------:R-:W-:Y:S05]  /*6410*/  BSYNC B1 ;  /* 0x0000000000017941 */ /* 0x000fea0003800000 */
.L_x_139:
        /* <DEDUP_REMOVED lines=12> */
.L_x_142:
[----:B------:R-:W-:Y:S05]  /*64e0*/  BSYNC B1 ;  /* 0x0000000000017941 */ /* 0x000fea0003800000 */
.L_x_141:
        /* <DEDUP_REMOVED lines=12> */
.L_x_144:
[----:B------:R-:W-:Y:S05]  /*65b0*/  BSYNC B1 ;  /* 0x0000000000017941 */ /* 0x000fea0003800000 */
.L_x_143:
        /* <DEDUP_REMOVED lines=12> */
.L_x_146:
[----:B------:R-:W-:Y:S05]  /*6680*/  BSYNC B1 ;  /* 0x0000000000017941 */ /* 0x000fea0003800000 */
.L_x_145:
        /* <DEDUP_REMOVED lines=12> */
.L_x_148:
[----:B------:R-:W-:Y:S05]  /*6750*/  BSYNC B1 ;  /* 0x0000000000017941 */ /* 0x000fea0003800000 */
.L_x_147:
        /* <DEDUP_REMOVED lines=12> */
.L_x_150:
[----:B------:R-:W-:Y:S05]  /*6820*/  BSYNC B1 ;  /* 0x0000000000017941 */ /* 0x000fea0003800000 */
.L_x_149:
        /* <DEDUP_REMOVED lines=12> */
.L_x_152:
[----:B------:R-:W-:Y:S05]  /*68f0*/  BSYNC B1 ;  /* 0x0000000000017941 */ /* 0x000fea0003800000 */
.L_x_151:
        /* <DEDUP_REMOVED lines=12> */
.L_x_154:
[----:B------:R-:W-:Y:S05]  /*69c0*/  BSYNC B1 ;  /* 0x0000000000017941 */ /* 0x000fea0003800000 */
.L_x_153:
        /* <DEDUP_REMOVED lines=12> */
.L_x_156:
[----:B------:R-:W-:Y:S05]  /*6a90*/  BSYNC B1 ;  /* 0x0000000000017941 */ /* 0x000fea0003800000 */
.L_x_155:
[----:B-----5:R-:W-:Y:S01]  /*6aa0*/  LOP3.LUT R5, R5, 0xff, RZ, 0xc0, !PT ;  /* 0x000000ff05057812 */ /* 0x020fe200078ec0ff */
[----:B------:R-:W-:Y:S01]  /*6ab0*/  BSSY B1, `(.L_x_157) ;  /* 0x000000b000017945 */ /* 0x000fe20003800000 */
[----:B------:R-:W-:Y:S02]  /*6ac0*/  ISETP.LT.OR P2, PT, R33, 0x39, !P1 ;  /* 0x000000392100780c */ /* 0x000fe40004f41670 */
[----:B------:R-:W-:-:S05]  /*6ad0*/  F2FP.F16.E4M3.UNPACK_B R5, R5 ;  /* 0x00000005ff05723e */ /* 0x000fca00020006ff */
[----:B012---:R-:W-:-:S05]  /*6ae0*/  HADD2.F32 R14, -RZ, R5.H0_H0 ;  /* 0x20000005ff0e7230 */ /* 0x007fca0000004100 */
[----:B------:R-:W-:-:S04]  /*6af0*/  FMUL R5, R14, R9 ;  /* 0x000000090e057220 */ /* 0x000fc80000400000 */
[----:B------:R-:W-:-:S05]  /*6b00*/  FFMA R5, R16, R8, R5 ;  /* 0x0000000810057223 */ /* 0x000fca0000000005 */
[----:B------:R-:W-:Y:S02]  /*6b10*/  F2FP.SATFINITE.E4M3.F32.PACK_AB_MERGE_C R15, RZ, R5, RZ ;  /* 0x00000005ff0f723e */ /* 0x000fe400048070ff */
[----:B------:R-:W-:-:S03]  /*6b20*/  PRMT R5, RZ, 0x7610, R5 ;  /* 0x00007610ff057816 */ /* 0x000fc60000000005 */
[----:B------:R0:W-:Y:S01]  /*6b30*/  @!P0 STG.E.U8 desc[UR20][R10.64+0x39], R15 ;  /* 0x0000390f0a008986 */ /* 0x0001e2000c101114 */
[----:B------:R-:W-:Y:S05]  /*6b40*/  @P2 BRA `(.L_x_158) ;  /* 0x0000000000042947 */ /* 0x000fea0003800000 */
[----:B------:R1:W5:Y:S02]  /*6b50*/  LDG.E.U8 R5, desc[UR20][R12.64+0x38] ;  /* 0x000038140c057981 */ /* 0x000364000c1e1100 */
.L_x_158:
[----:B------:R-:W-:Y:S05]  /*6b60*/  BSYNC B1 ;  /* 0x0000000000017941 */ /* 0x000fea0003800000 */
.L_x_157:
        /* <DEDUP_REMOVED lines=12> */
.L_x_160:
[----:B------:R-:W-:Y:S05]  /*6c30*/  BSYNC B1 ;  /* 0x0000000000017941 */ /* 0x000fea0003800000 */
.L_x_159:
[----:B------:R-:W-:Y:S05]  /*6c40*/  @P1 BRA `(.L_x_161) ;  /* 0x0000001000301947 */ /* 0x000fea0003800000 */
[----:B-----5:R-:W-:-:S04]  /*6c50*/  LOP3.LUT R5, R5, 0xff, RZ, 0xc0, !PT ;  /* 0x000000ff05057812 */ /* 0x020fc800078ec0ff */
[----:B------:R-:W-:-:S05]  /*6c60*/  F2FP.F16.E4M3.UNPACK_B R5, R5 ;  /* 0x00000005ff05723e */ /* 0x000fca00020006ff */
[----:B------:R-:W-:-:S05]  /*6c70*/  HADD2.F32 R10, -RZ, R5.H0_H0 ;  /* 0x20000005ff0a7230 */ /* 0x000fca0000004100 */
[----:B------:R-:W-:-:S04]  /*6c80*/  FMUL R5, R10, R9 ;  /* 0x000000090a057220 */ /* 0x000fc80000400000 */
[----:B------:R-:W-:-:S05]  /*6c90*/  FFMA R5, R18, R8, R5 ;  /* 0x0000000812057223 */ /* 0x000fca0000000005 */
[----:B------:R-:W-:-:S05]  /*6ca0*/  F2FP.SATFINITE.E4M3.F32.PACK_AB_MERGE_C R5, RZ, R5, RZ ;  /* 0x00000005ff05723e */ /* 0x000fca00048070ff */
[----:B------:R0:W-:Y:S01]  /*6cb0*/  STG.E.U8 desc[UR20][R6.64+0x39], R5 ;  /* 0x0000390506007986 */ /* 0x0001e2000c101114 */
[----:B------:R-:W-:Y:S05]  /*6cc0*/  BRA `(.L_x_161) ;  /* 0x0000001000107947 */ /* 0x000fea0003800000 */
.L_x_32:
[C---:B------:R-:W-:Y:S01]  /*6cd0*/  ISETP.GE.AND P0, PT, R34.reuse, 0x1, PT ;  /* 0x000000012200780c */ /* 0x040fe20003f06270 */
[-C--:B--2---:R-:W-:Y:S01]  /*6ce0*/  FMUL R145, R145, R8.reuse ;  /* 0x0000000891917220 */ /* 0x084fe20000400000 */
[----:B------:R-:W-:Y:S01]  /*6cf0*/  ISETP.GE.AND P2, PT, R34, 0x9, PT ;  /* 0x000000092200780c */ /* 0x000fe20003f46270 */
[-C--:B------:R-:W-:Y:S01]  /*6d00*/  FMUL R140, R140, R8.reuse ;  /* 0x000000088c8c7220 */ /* 0x080fe20000400000 */
[----:B------:R-:W-:Y:S01]  /*6d10*/  ISETP.LT.OR P1, PT, R33, 0x1, !P0 ;  /* 0x000000012100780c */ /* 0x000fe20004721670 */
[-C--:B------:R-:W-:Y:S01]  /*6d20*/  FMUL R143, R143, R8.reuse ;  /* 0x000000088f8f7220 */ /* 0x080fe20000400000 */
[----:B------:R-:W-:Y:S01]  /*6d30*/  F2FP.SATFINITE.E4M3.F32.PACK_AB_MERGE_C R145, RZ, R145, RZ ;  /* 0x00000091ff91723e */ /* 0x000fe200048070ff */
[-C--:B------:R-:W-:Y:S01]  /*6d40*/  FMUL R138, R138, R8.reuse ;  /* 0x000000088a8a7220 */ /* 0x080fe20000400000 */
[----:B------:R-:W-:Y:S01]  /*6d50*/  ISETP.LT.OR P4, PT, R33, 0x2, !P0 ;  /* 0x000000022100780c */ /* 0x000fe20004781670 */
[-C--:B------:R-:W-:Y:S01]  /*6d60*/  FMUL R141, R141, R8.reuse ;  /* 0x000000088d8d7220 */ /* 0x080fe20000400000 */
[C---:B------:R-:W-:Y:S01]  /*6d70*/  ISETP.LT.OR P5, PT, R33.reuse, 0x1, !P2 ;  /* 0x000000012100780c */ /* 0x040fe200057a1670 */
[-C--:B------:R-:W-:Y:S01]  /*6d80*/  FMUL R136, R136, R8.reuse ;  /* 0x0000000888887220 */ /* 0x080fe20000400000 */
[----:B------:R-:W-:Y:S01]  /*6d90*/  ISETP.LT.OR P6, PT, R33, 0x2, !P2 ;  /* 0x000000022100780c */ /* 0x000fe200057c1670 */
[----:B------:R-:W-:Y:S01]  /*6da0*/  FMUL R139, R139, R8 ;  /* 0x000000088b8b7220 */ /* 0x000fe20000400000 */
[----:B------:R-:W-:Y:S01]  /*6db0*/  F2FP.SATFINITE.E4M3.F32.PACK_AB_MERGE_C R5, RZ, R140, RZ ;  /* 0x0000008cff05723e */ /* 0x000fe200048070ff */
[-C--:B------:R-:W-:Y:S01]  /*6dc0*/  FMUL R134, R134, R8.reuse ;  /* 0x0000000886867220 */ /* 0x080fe20000400000 */
[----:B------:R-:W-:Y:S01]  /*6dd0*/  F2FP.SATFINITE.E4M3.F32.PACK_AB_MERGE_C R143, RZ, R143, RZ ;  /* 0x0000008fff8f723e */ /* 0x000fe200048070ff */
[----:B------:R-:W-:Y:S01]  /*6de0*/  @!P1 STG.E.U8 desc[UR20][R14.64], R145 ;  /* 0x000000910e009986 */ /* 0x000fe2000c101114 */
[----:B------:R-:W-:Y:S01]  /*6df0*/  ISETP.LT.OR P1, PT, R33, 0x9, !P0 ;  /* 0x000000092100780c */ /* 0x000fe20004721670 */
[----:B------:R-:W-:Y:S01]  /*6e00*/  FMUL R137, R137, R8 ;  /* 0x0000000889897220 */ /* 0x000fe20000400000 */
[----:B------:R-:W-:Y:S01]  /*6e10*/  F2FP.SATFINITE.E4M3.F32.PACK_AB_MERGE_C R25, RZ, R138, RZ ;  /* 0x0000008aff19723e */ /* 0x000fe200048070ff */
[----:B------:R0:W-:Y:S01]  /*6e20*/  @!P4 STG.E.U8 desc[UR20][R14.64+0x1], R5 ;  /* 0x000001050e00c986 */ /* 0x0001e2000c101114 */
[----:B------:R-:W-:Y:S01]  /*6e30*/  F2FP.SATFINITE.E4M3.F32.PACK_AB_MERGE_C R141, RZ, R141, RZ ;  /* 0x0000008dff8d723e */ /* 0x000fe200048070ff */
[-C--:B------:R-:W-:Y:S01]  /*6e40*/  FMUL R132, R132, R8.reuse ;  /* 0x0000000884847220 */ /* 0x080fe20000400000 */
[C---:B------:R-:W-:Y:S01]  /*6e50*/  ISETP.LT.OR P4, PT, R33.reuse, 0xa, !P0 ;  /* 0x0000000a2100780c */ /* 0x040fe20004781670 */
[----:B------:R-:W-:Y:S01]  /*6e60*/  @!P5 STG.E.U8 desc[UR20][R12.64], R143 ;  /* 0x0000008f0c00d986 */ /* 0x000fe2000c101114 */
[----:B------:R-:W-:Y:S01]  /*6e70*/  ISETP.LT.OR P5, PT, R33, 0x9, !P2 ;  /* 0x000000092100780c */ /* 0x000fe200057a1670 */
[-C--:B------:R-:W-:Y:S01]  /*6e80*/  FMUL R135, R135, R8.reuse ;  /* 0x0000000887877220 */ /* 0x080fe20000400000 */
[----:B------:R-:W-:Y:S01]  /*6e90*/  F2FP.SATFINITE.E4M3.F32.PACK_AB_MERGE_C R139, RZ, R139, RZ ;  /* 0x0000008bff8b723e */ /* 0x000fe200048070ff */
[----:B------:R1:W-:Y:S01]  /*6ea0*/  @!P6 STG.E.U8 desc[UR20][R12.64+0x1], R25 ;  /* 0x000001190c00e986 */ /* 0x0003e2000c101114 */
[C---:B------:R-:W-:Y:S01]  /*6eb0*/  ISETP.LT.OR P6, PT, R33.reuse, 0xa, !P2 ;  /* 0x0000000a2100780c */ /* 0x040fe200057c1670 */
[-C--:B------:R-:W-:Y:S01]  /*6ec0*/  FMUL R130, R130, R8.reuse ;  /* 0x0000000882827220 */ /* 0x080fe20000400000 */
[----:B------:R-:W-:Y:S01]  /*6ed0*/  F2FP.SATFINITE.E4M3.F32.PACK_AB_MERGE_C R137, RZ, R137, RZ ;  /* 0x00000089ff89723e */ /* 0x000fe200048070ff */
[----:B------:R-:W-:Y:S01]  /*6ee0*/  @!P1 STG.E.U8 desc[UR20][R14.64+0x8], R141 ;  /* 0x0000088d0e009986 */ /* 0x000fe2000c101114 */
[----:B------:R-:W-:Y:S01]  /*6ef0*/  ISETP.LT.OR P1, PT, R33, 0x11, !P0 ;  /* 0x000000112100780c */ /* 0x000fe20004721670 */
[----:B------:R-:W-:Y:S01]  /*6f00*/  FMUL R133, R133, R8 ;  /* 0x0000000885857220 */ /* 0x000fe20000400000 */
[----:B0-----:R-:W-:Y:S01]  /*6f10*/  F2FP.SATFINITE.E4M3.F32.PACK_AB_MERGE_C R5, RZ, R136, RZ ;  /* 0x00000088ff05723e */ /* 0x001fe200048070ff */
[-C--:B------:R-:W-:Y:S01]  /*6f20*/  FMUL R128, R128, R8.reuse ;  /* 0x0000000880807220 */ /* 0x080fe20000400000 */
[----:B------:R-:W-:Y:S01]  /*6f30*/  F2FP.SATFINITE.E4M3.F32.PACK_AB_MERGE_C R135, RZ, R135, RZ ;  /* 0x00000087ff87723e */ /* 0x000fe200048070ff */
[----:B------:R-:W-:Y:S01]  /*6f40*/  FMUL R131, R131, R8 ;  /* 0x0000000883837220 */ /* 0x000fe20000400000 */
[----:B------:R-:W-:Y:S01]  /*6f50*/  F2FP.SATFINITE.E4M3.F32.PACK_AB_MERGE_C R133, RZ, R133, RZ ;  /* 0x00000085ff85723e */ /* 0x000fe200048070ff */
[----:B------:R0:W-:Y:S01]  /*6f60*/  @!P4 STG.E.U8 desc[UR20][R14.64+0x9], R5 ;  /* 0x000009050e00c986 */ /* 0x0001e2000c101114 */
[----:B-1----:R-:W-:Y:S01]  /*6f70*/  F2FP.SATFINITE.E4M3.F32.PACK_AB_MERGE_C R25, RZ, R134, RZ ;  /* 0x00000086ff19723e */ /* 0x002fe200048070ff */
        /* <DEDUP_REMOVED lines=15> */
[-C--:B------:R-:W-:Y:S01]  /*7070*/  FMUL R125, R125, R8.reuse ;  /* 0x000000087d7d7220 */ /* 0x080fe20000400000 */
[----:B------:R-:W-:Y:S01]  /*7080*/  FMUL R120, R120, R8 ;  /* 0x0000000878787220 */ /* 0x000fe20000400000 */
[----:B------:R-:W-:Y:S01]  /*7090*/  F2FP.SATFINITE.E4M3.F32.PACK_AB_MERGE_C R127, RZ, R127, RZ ;  /* 0x0000007fff7f723e */ /* 0x000fe200048070ff */
[----:B------:R0:W-:Y:S01]  /*70a0*/  @!P4 STG.E.U8 desc[UR20][R14.64+0x11], R5 ;  /* 0x000011050e00c986 */ /* 0x0001e2000c101114 */
[----:B-1----:R-:W-:Y:S01]  /*70b0*/  F2FP.SATFINITE.E4M3.F32.PACK_AB_MERGE_C R25, RZ, R130, RZ ;  /* 0x00000082ff19723e */ /* 0x002fe200048070ff */
[-C--:B------:R-:W-:Y:S01]  /*70c0*/  FMUL R123, R123, R8.reuse ;  /* 0x000000087b7b7220 */ /* 0x080fe20000400000 */
[C---:B------:R-:W-:Y:S01]  /*70d0*/  ISETP.LT.OR P4, PT, R33.reuse, 0x1a, !P0 ;  /* 0x0000001a2100780c */ /* 0x040fe20004781670 */
[----:B------:R-:W-:Y:S01]  /*70e0*/  @!P5 STG.E.U8 desc[UR20][R12.64+0x10], R135 ;  /* 0x000010870c00d986 */ /* 0x000fe2000c101114 */
[C---:B------:R-:W-:Y:S01]  /*70f0*/  ISETP.LT.OR P5, PT, R33.reuse, 0x19, !P2 ;  /* 0x000000192100780c */ /* 0x040fe200057a1670 */
[-C--:B------:R-:W-:Y:S01]  /*7100*/  FMUL R118, R118, R8.reuse ;  /* 0x0000000876767220 */ /* 0x080fe20000400000 */
[----:B------:R-:W-:Y:S01]  /*7110*/  F2FP.SATFINITE.E4M3.F32.PACK_AB_MERGE_C R125, RZ, R125, RZ ;  /* 0x0000007dff7d723e */ /* 0x000fe200048070ff */
[----:B------:R1:W-:Y:S01]  /*7120*/  @!P6 STG.E.U8 desc[UR20][R12.64+0x11], R25 ;  /* 0x000011190c00e986 */ /* 0x0003e2000c101114 */
[----:B------:R-:W-:Y:S01]  /*7130*/  ISETP.LT.OR P6, PT, R33, 0x1a, !P2 ;  /* 0x0000001a2100780c */ /* 0x000fe200057c1670 */
        /* <DEDUP_REMOVED lines=8> */
[-C--:B------:R-:W-:Y:S01]  /*71c0*/  FMUL R114, R114, R8.reuse ;  /* 0x0000000872727220 */ /* 0x080fe20000400000 */
[----:B------:R-:W-:Y:S01]  /*71d0*/  FMUL R112, R112, R8 ;  /* 0x0000000870707220 */ /* 0x000fe20000400000 */
[----:B-1----:R-:W-:Y:S01]  /*71e0*/  F2FP.SATFINITE.E4M3.F32.PACK_AB_MERGE_C R25, RZ, R126, RZ ;  /* 0x0000007eff19723e */ /* 0x002fe200048070ff */
[----:B------:R0:W-:Y:S01]  /*71f0*/  @!P4 STG.E.U8 desc[UR20][R14.64+0x19], R5 ;  /* 0x000019050e00c986 */ /* 0x0001e2000c101114 */
[----:B------:R-:W-:Y:S01]  /*7200*/  ISETP.LT.OR P4, PT, R33, 0x22, !P0 ;  /* 0x000000222100780c */ /* 0x000fe20004781670 */
[-C--:B------:R-:W-:Y:S01]  /*7210*/  FMUL R117, R117, R8.reuse ;  /* 0x0000000875757220 */ /* 0x080fe20000400000 */
[----:B------:R-:W-:Y:S01]  /*7220*/  F2FP.SATFINITE.E4M3.F32.PACK_AB_MERGE_C R119, RZ, R119, RZ ;  /* 0x00000077ff77723e */ /* 0x000fe200048070ff */
[----:B------:R-:W-:Y:S01]  /*7230*/  @!P5 STG.E.U8 desc[UR20][R12.64+0x18], R131 ;  /* 0x000018830c00d986 */ /* 0x000fe2000c101114 */
[----:B------:R-:W-:Y:S01]  /*7240*/  ISETP.LT.OR P5, PT, R33, 0x21, !P2 ;  /* 0x000000212100780c */ /* 0x000fe200057a1670 */
[----:B------:R-:W-:Y:S01]  /*7250*/  FMUL R115, R115, R8 ;  /* 0x0000000873737220 */ /* 0x000fe20000400000 */
[----:B------:R-:W-:Y:S01]  /*7260*/  F2FP.SATFINITE.E4M3.F32.PACK_AB_MERGE_C R27, RZ, R112, RZ ;  /* 0x00000070ff1b723e */ /* 0x000fe200048070ff */
[----:B------:R1:W-:Y:S01]  /*7270*/  @!P6 STG.E.U8 desc[UR20][R12.64+0x19], R25 ;  /* 0x000019190c00e986 */ /* 0x0003e2000c101114 */
[----:B------:R-:W-:Y:S01]  /*7280*/  ISETP.LT.OR P6, PT, R33, 0x22, !P2 ;  /* 0x000000222100780c */ /* 0x000fe200057c1670 */
[-C--:B------:R-:W-:Y:S01]  /*7290*/  FMUL R110, R110, R8.reuse ;  /* 0x000000086e6e7220 */ /* 0x080fe20000400000 */
[-C--:B------:R-:W-:Y:S01]  /*72a0*/  FMUL R113, R113, R8.reuse ;  /* 0x0000000871717220 */ /* 0x080fe20000400000 */
        /* <DEDUP_REMOVED lines=39> */
[-C--:B------:R-:W-:Y:S01]  /*7520*/  FMUL R101, R101, R8.reuse ;  /* 0x0000000865657220 */ /* 0x080fe20000400000 */
[----:B------:R-:W-:Y:S01]  /*7530*/  @!P1 STG.E.U8 desc[UR20][R14.64+0x30], R121 ;  /* 0x000030790e009986 */ /* 0x000fe2000c101114 */
[----:B------:R-:W-:Y:S01]  /*7540*/  ISETP.LT.OR P1, PT, R33, 0x39, !P0 ;  /* 0x000000392100780c */ /* 0x000fe20004721670 */
[-C--:B------:R-:W-:Y:S01]  /*7550*/  FMUL R99, R99, R8.reuse ;  /* 0x0000000863637220 */ /* 0x080fe20000400000 */
[----:B------:R-:W-:Y:S01]  /*7560*/  ISETP.LT.OR P0, PT, R33, 0x3a, !P0 ;  /* 0x0000003a2100780c */ /* 0x000fe20004701670 */
[----:B------:R-:W-:Y:S01]  /*7570*/  FMUL R94, R94, R8 ;  /* 0x000000085e5e7220 */ /* 0x000fe20000400000 */
[----:B0-----:R-:W-:Y:S01]  /*7580*/  F2FP.SATFINITE.E4M3.F32.PACK_AB_MERGE_C R5, RZ, R116, RZ ;  /* 0x00000074ff05723e */ /* 0x001fe200048070ff */
[-C--:B------:R-:W-:Y:S01]  /*7590*/  FMUL R92, R92, R8.reuse ;  /* 0x000000085c5c7220 */ /* 0x080fe20000400000 */
[----:B------:R-:W-:Y:S01]  /*75a0*/  F2FP.SATFINITE.E4M3.F32.PACK_AB_MERGE_C R103, RZ, R103, RZ ;  /* 0x00000067ff67723e */ /* 0x000fe200048070ff */
[----:B------:R-:W-:Y:S01]  /*75b0*/  FMUL R95, R95, R8 ;  /* 0x000000085f5f7220 */ /* 0x000fe20000400000 */
[----:B-1----:R-:W-:Y:S01]  /*75c0*/  F2FP.SATFINITE.E4M3.F32.PACK_AB_MERGE_C R25, RZ, R114, RZ ;  /* 0x00000072ff19723e */ /* 0x002fe200048070ff */
[----:B------:R0:W-:Y:S01]  /*75d0*/  @!P4 STG.E.U8 desc[UR20][R14.64+0x31], R5 ;  /* 0x000031050e00c986 */ /* 0x0001e2000c101114 */
[----:B------:R-:W-:Y:S01]  /*75e0*/  ISETP.LT.OR P4, PT, R33, 0x39, !P2 ;  /* 0x000000392100780c */ /* 0x000fe20005781670 */
[-C--:B------:R-:W-:Y:S01]  /*75f0*/  FMUL R97, R97, R8.reuse ;  /* 0x0000000861617220 */ /* 0x080fe20000400000 */
[----:B------:R-:W-:Y:S01]  /*7600*/  ISETP.LT.OR P2, PT, R33, 0x3a, !P2 ;  /* 0x0000003a2100780c */ /* 0x000fe20005741670 */
[----:B------:R-:W-:Y:S01]  /*7610*/  @!P5 STG.E.U8 desc[UR20][R12.64+0x30], R119 ;  /* 0x000030770c00d986 */ /* 0x000fe2000c101114 */
[----:B------:R-:W-:Y:S01]  /*7620*/  F2FP.SATFINITE.E4M3.F32.PACK_AB_MERGE_C R101, RZ, R101, RZ ;  /* 0x00000065ff65723e */ /* 0x000fe200048070ff */
[-C--:B------:R-:W-:Y:S01]  /*7630*/  FMUL R90, R90, R8.reuse ;  /* 0x000000085a5a7220 */ /* 0x080fe20000400000 */
[----:B------:R-:W-:Y:S01]  /*7640*/  F2FP.SATFINITE.E4M3.F32.PACK_AB_MERGE_C R99, RZ, R99, RZ ;  /* 0x00000063ff63723e */ /* 0x000fe200048070ff */
[----:B------:R-:W-:Y:S01]  /*7650*/  @!P6 STG.E.U8 desc[UR20][R12.64+0x31], R25 ;  /* 0x000031190c00e986 */ /* 0x000fe2000c101114 */
[----:B------:R-:W-:Y:S01]  /*7660*/  F2FP.SATFINITE.E4M3.F32.PACK_AB_MERGE_C R95, RZ, R95, RZ ;  /* 0x0000005fff5f723e */ /* 0x000fe200048070ff */
[-C--:B------:R-:W-:Y:S01]  /*7670*/  FMUL R22, R22, R8.reuse ;  /* 0x0000000816167220 */ /* 0x080fe20000400000 */
[-C--:B------:R-:W-:Y:S01]  /*7680*/  FMUL R93, R93, R8.reuse ;  /* 0x000000085d5d7220 */ /* 0x080fe20000400000 */
[----:B------:R-:W-:Y:S01]  /*7690*/  @!P0 STG.E.U8 desc[UR20][R14.64+0x39], R27 ;  /* 0x0000391b0e008986 */ /* 0x000fe2000c101114 */
[----:B------:R-:W-:Y:S01]  /*76a0*/  ISETP.GE.AND P0, PT, R34, 0x81, PT ;  /* 0x000000812200780c */ /* 0x000fe20003f06270 */
[----:B------:R-:W-:Y:S01]  /*76b0*/  FMUL R91, R91, R8 ;  /* 0x000000085b5b7220 */ /* 0x000fe20000400000 */
[----:B0-----:R-:W-:Y:S01]  /*76c0*/  F2FP.SATFINITE.E4M3.F32.PACK_AB_MERGE_C R5, RZ, R110, RZ ;  /* 0x0000006eff05723e */ /* 0x001fe200048070ff */
[----:B------:R0:W-:Y:S01]  /*76d0*/  @!P1 STG.E.U8 desc[UR20][R14.64+0x38], R117 ;  /* 0x000038750e009986 */ /* 0x0001e2000c101114 */
[C---:B------:R-:W-:Y:S01]  /*76e0*/  ISETP.LT.OR P6, PT, R33.reuse, 0x1, !P0 ;  /* 0x000000012100780c */ /* 0x040fe200047c1670 */
[-C--:B------:R-:W-:Y:S01]  /*76f0*/  FMUL R88, R88, R8.reuse ;  /* 0x0000000858587220 */ /* 0x080fe20000400000 */
[----:B------:R-:W-:Y:S01]  /*7700*/  ISETP.LT.OR P5, PT, R33, 0x2, !P0 ;  /* 0x000000022100780c */ /* 0x000fe200047a1670 */
[----:B------:R-:W-:Y:S01]  /*7710*/  @!P4 STG.E.U8 desc[UR20][R12.64+0x38], R115 ;  /* 0x000038730c00c986 */ /* 0x000fe2000c101114 */
[----:B------:R-:W-:Y:S01]  /*7720*/  ISETP.GE.AND P1, PT, R34, 0x89, PT ;  /* 0x000000892200780c */ /* 0x000fe20003f26270 */
[-C--:B------:R-:W-:Y:S01]  /*7730*/  FMUL R21, R21, R8.reuse ;  /* 0x0000000815157220 */ /* 0x080fe20000400000 */
[----:B------:R-:W-:Y:S01]  /*7740*/  F2FP.SATFINITE.E4M3.F32.PACK_AB_MERGE_C R97, RZ, R97, RZ ;  /* 0x00000061ff61723e */ /* 0x000fe200048070ff */
[----:B------:R1:W-:Y:S01]  /*7750*/  @!P2 STG.E.U8 desc[UR20][R12.64+0x39], R5 ;  /* 0x000039050c00a986 */ /* 0x0003e2000c101114 */
[----:B------:R-:W-:Y:S01]  /*7760*/  ISETP.LT.OR P4, PT, R33, 0x1, !P1 ;  /* 0x000000012100780c */ /* 0x000fe20004f81670 */
[-C--:B------:R-:W-:Y:S01]  /*7770*/  FMUL R89, R89, R8.reuse ;  /* 0x0000000859597220 */ /* 0x080fe20000400000 */
[----:B------:R-:W-:Y:S01]  /*7780*/  ISETP.LT.OR P2, PT, R33, 0xa, !P0 ;  /* 0x0000000a2100780c */ /* 0x000fe20004741670 */
[----:B------:R-:W-:Y:S01]  /*7790*/  FMUL R23, R23, R8 ;  /* 0x0000000817177220 */ /* 0x000fe20000400000 */
[----:B0-----:R-:W-:Y:S01]  /*77a0*/  F2FP.SATFINITE.E4M3.F32.PACK_AB_MERGE_C R15, RZ, R108, RZ ;  /* 0x0000006cff0f723e */ /* 0x001fe200048070ff */
[----:B------:R-:W-:Y:S01]  /*77b0*/  @!P6 STG.E.U8 desc[UR20][R10.64], R113 ;  /* 0x000000710a00e986 */ /* 0x000fe2000c101114 */
[C---:B------:R-:W-:Y:S01]  /*77c0*/  ISETP.LT.OR P6, PT, R33.reuse, 0x2, !P1 ;  /* 0x000000022100780c */ /* 0x040fe20004fc1670 */
[-C--:B------:R-:W-:Y:S01]  /*77d0*/  FMUL R20, R20, R8.reuse ;  /* 0x0000000814147220 */ /* 0x080fe20000400000 */
[----:B------:R-:W-:Y:S01]  /*77e0*/  F2FP.SATFINITE.E4M3.F32.PACK_AB_MERGE_C R93, RZ, R93, RZ ;  /* 0x0000005dff5d723e */ /* 0x000fe200048070ff */
[----:B------:R-:W-:Y:S01]  /*77f0*/  @!P5 STG.E.U8 desc[UR20][R10.64+0x1], R15 ;  /* 0x0000010f0a00d986 */ /* 0x000fe2000c101114 */
[----:B------:R-:W-:Y:S01]  /*7800*/  ISETP.LT.OR P5, PT, R33, 0x9, !P0 ;  /* 0x000000092100780c */ /* 0x000fe200047a1670 */
[----:B------:R-:W-:Y:S01]  /*7810*/  FMUL R17, R17, R8 ;  /* 0x0000000811117220 */ /* 0x000fe20000400000 */
[----:B-1----:R-:W-:Y:S01]  /*7820*/  F2FP.SATFINITE.E4M3.F32.PACK_AB_MERGE_C R5, RZ, R106, RZ ;  /* 0x0000006aff05723e */ /* 0x002fe200048070ff */
[----:B------:R-:W-:Y:S01]  /*7830*/  @!P4 STG.E.U8 desc[UR20][R6.64], R111 ;  /* 0x0000006f0600c986 */ /* 0x000fe2000c101114 */
[----:B------:R-:W-:Y:S01]  /*7840*/  F2FP.SATFINITE.E4M3.F32.PACK_AB_MERGE_C R13, RZ, R104, RZ ;  /* 0x00000068ff0d723e */ /* 0x000fe200048070ff */
[-C--:B------:R-:W-:Y:S01]  /*7850*/  FMUL R16, R16, R8.reuse ;  /* 0x0000000810107220 */ /* 0x080fe20000400000 */
[----:B------:R-:W-:Y:S01]  /*7860*/  ISETP.LT.OR P4, PT, R33, 0x9, !P1 ;  /* 0x000000092100780c */ /* 0x000fe20004f81670 */
[-C--:B------:R-:W-:Y:S01]  /*7870*/  FMUL R19, R19, R8.reuse ;  /* 0x0000000813137220 */ /* 0x080fe20000400000 */
[----:B------:R-:W-:Y:S01]  /*7880*/  F2FP.SATFINITE.E4M3.F32.PACK_AB_MERGE_C R91, RZ, R91, RZ ;  /* 0x0000005bff5b723e */ /* 0x000fe200048070ff */
[----:B------:R0:W-:Y:S01]  /*7890*/  @!P6 STG.E.U8 desc[UR20][R6.64+0x1], R5 ;  /* 0x000001050600e986 */ /* 0x0001e2000c101114 */
[C---:B------:R-:W-:Y:S01]  /*78a0*/  ISETP.LT.OR P6, PT, R33.reuse, 0xa, !P1 ;  /* 0x0000000a2100780c */ /* 0x040fe20004fc1670 */
[----:B------:R-:W-:Y:S01]  /*78b0*/  FMUL R18, R18, R8 ;  /* 0x0000000812127220 */ /* 0x000fe20000400000 */
[----:B------:R-:W-:Y:S01]  /*78c0*/  F2FP.SATFINITE.E4M3.F32.PACK_AB_MERGE_C R21, RZ, R21, RZ ;  /* 0x00000015ff15723e */ /* 0x000fe200048070ff */
[----:B------:R1:W-:Y:S01]  /*78d0*/  @!P2 STG.E.U8 desc[UR20][R10.64+0x9], R13 ;  /* 0x0000090d0a00a986 */ /* 0x0003e2000c101114 */
[----:B------:R-:W-:-:S02]  /*78e0*/  ISETP.LT.OR P2, PT, R33, 0x12, !P0 ;  /* 0x000000122100780c */ /* 0x000fc40004741670 */
[----:B------:R-:W-:Y:S01]  /*78f0*/  F2FP.SATFINITE.E4M3.F32.PACK_AB_MERGE_C R89, RZ, R89, RZ ;  /* 0x00000059ff59723e */ /* 0x000fe200048070ff */
[----:B------:R-:W-:Y:S01]  /*7900*/  @!P5 STG.E.U8 desc[UR20][R10.64+0x8], R107 ;  /* 0x0000086b0a00d986 */ /* 0x000fe2000c101114 */
[C---:B------:R-:W-:Y:S02]  /*7910*/  ISETP.LT.OR P5, PT, R33.reuse, 0x11, !P0 ;  /* 0x000000112100780c */ /* 0x040fe400047a1670 */
[----:B------:R-:W-:Y:S01]  /*7920*/  F2FP.SATFINITE.E4M3.F32.PACK_AB_MERGE_C R23, RZ, R23, RZ ;  /* 0x00000017ff17723e */ /* 0x000fe200048070ff */
[----:B------:R-:W-:Y:S01]  /*7930*/  @!P4 STG.E.U8 desc[UR20][R6.64+0x8], R109 ;  /* 0x0000086d0600c986 */ /* 0x000fe2000c101114 */
[----:B0-----:R-:W-:Y:S02]  /*7940*/  F2FP.SATFINITE.E4M3.F32.PACK_AB_MERGE_C R5, RZ, R102, RZ ;  /* 0x00000066ff05723e */ /* 0x001fe400048070ff */
[C---:B------:R-:W-:Y:S02]  /*7950*/  ISETP.LT.OR P4, PT, R33.reuse, 0x11, !P1 ;  /* 0x000000112100780c */ /* 0x040fe40004f81670 */
[----:B-1----:R-:W-:Y:S01]  /*7960*/  F2FP.SATFINITE.E4M3.F32.PACK_AB_MERGE_C R13, RZ, R98, RZ ;  /* 0x00000062ff0d723e */ /* 0x002fe200048070ff */
[----:B------:R0:W-:Y:S01]  /*7970*/  @!P6 STG.E.U8 desc[UR20][R6.64+0x9], R5 ;  /* 0x000009050600e986 */ /* 0x0001e2000c101114 */
[----:B------:R-:W-:-:S02]  /*7980*/  ISETP.LT.OR P6, PT, R33, 0x12, !P1 ;  /* 0x000000122100780c */ /* 0x000fc40004fc1670 */
[----:B------:R-:W-:Y:S01]  /*7990*/  F2FP.SATFINITE.E4M3.F32.PACK_AB_MERGE_C R17, RZ, R17, RZ ;  /* 0x00000011ff11723e */ /* 0x000fe200048070ff */
[----:B------:R1:W-:Y:S01]  /*79a0*/  @!P2 STG.E.U8 desc[UR20][R10.64+0x11], R13 ;  /* 0x0000110d0a00a986 */ /* 0x0003e2000c101114 */
[C---:B------:R-:W-:Y:S02]  /*79b0*/  ISETP.LT.OR P2, PT, R33.reuse, 0x1a, !P0 ;  /* 0x0000001a2100780c */ /* 0x040fe40004741670 */
[----:B------:R-:W-:Y:S01]  /*79c0*/  F2FP.SATFINITE.E4M3.F32.PACK_AB_MERGE_C R19, RZ, R19, RZ ;  /* 0x00000013ff13723e */ /* 0x000fe200048070ff */
[----:B------:R-:W-:Y:S01]  /*79d0*/  @!P5 STG.E.U8 desc[UR20][R10.64+0x10], R105 ;  /* 0x000010690a00d986 */ /* 0x000fe2000c101114 */
[----:B------:R-:W-:Y:S02]  /*79e0*/  ISETP.LT.OR P5, PT, R33, 0x19, !P0 ;  /* 0x000000192100780c */ /* 0x000fe400047a1670 */
[----:B------:R-:W-:Y:S01]  /*79f0*/  F2FP.SATFINITE.E4M3.F32.PACK_AB_MERGE_C R15, RZ, R18, RZ ;  /* 0x00000012ff0f723e */ /* 0x000fe200048070ff */
[----:B------:R-:W-:Y:S01]  /*7a00*/  @!P4 STG.E.U8 desc[UR20][R6.64+0x10], R103 ;  /* 0x000010670600c986 */ /* 0x000fe2000c101114 */
[----:B0-----:R-:W-:-:S02]  /*7a10*/  F2FP.SATFINITE.E4M3.F32.PACK_AB_MERGE_C R5, RZ, R100, RZ ;  /* 0x00000064ff05723e */ /* 0x001fc400048070ff */
[C---:B------:R-:W-:Y:S02]  /*7a20*/  ISETP.LT.OR P4, PT, R33.reuse, 0x19, !P1 ;  /* 0x000000192100780c */ /* 0x040fe40004f81670 */
[----:B-1----:R-:W-:Y:S01]  /*7a30*/  F2FP.SATFINITE.E4M3.F32.PACK_AB_MERGE_C R13, RZ, R96, RZ ;  /* 0x00000060ff0d723e */ /* 0x002fe200048070ff */
[----:B------:R0:W-:Y:S01]  /*7a40*/  @!P6 STG.E.U8 desc[UR20][R6.64+0x11], R5 ;  /* 0x000011050600e986 */ /* 0x0001e2000c101114 */
[----:B------:R-:W-:-:S03]  /*7a50*/  ISETP.LT.OR P6, PT, R33, 0x1a, !P1 ;  /* 0x0000001a2100780c */ /* 0x000fc60004fc1670 */
[----:B------:R1:W-:Y:S01]  /*7a60*/  @!P2 STG.E.U8 desc[UR20][R10.64+0x19], R13 ;  /* 0x0000190d0a00a986 */ /* 0x0003e2000c101114 */
[----:B------:R-:W-:-:S03]  /*7a70*/  ISETP.LT.OR P2, PT, R33, 0x22, !P0 ;  /* 0x000000222100780c */ /* 0x000fc60004741670 */
[----:B------:R-:W-:Y:S01]  /*7a80*/  @!P5 STG.E.U8 desc[UR20][R10.64+0x18], R101 ;  /* 0x000018650a00d986 */ /* 0x000fe2000c101114 */
[C---:B------:R-:W-:Y:S02]  /*7a90*/  ISETP.LT.OR P5, PT, R33.reuse, 0x21, !P0 ;  /* 0x000000212100780c */ /* 0x040fe400047a1670 */
[----:B0-----:R-:W-:Y:S01]  /*7aa0*/  F2FP.SATFINITE.E4M3.F32.PACK_AB_MERGE_C R5, RZ, R94, RZ ;  /* 0x0000005eff05723e */ /* 0x001fe200048070ff */
[----:B------:R-:W-:Y:S01]  /*7ab0*/  @!P4 STG.E.U8 desc[UR20][R6.64+0x18], R99 ;  /* 0x000018630600c986 */ /* 0x000fe2000c101114 */
        /* <DEDUP_REMOVED lines=25> */
[C---:B------:R-:W-:Y:S02]  /*7c50*/  ISETP.LT.OR P2, PT, R33.reuse, 0x39, !P0 ;  /* 0x000000392100780c */ /* 0x040fe40004741670 */
[C---:B------:R-:W-:Y:S01]  /*7c60*/  ISETP.LT.OR P0, PT, R33.reuse, 0x3a, !P0 ;  /* 0x0000003a2100780c */ /* 0x040fe20004701670 */
[----:B------:R1:W-:Y:S01]  /*7c70*/  @!P5 STG.E.U8 desc[UR20][R10.64+0x30], R89 ;  /* 0x000030590a00d986 */ /* 0x0003e2000c101114 */
[C---:B------:R-:W-:Y:S02]  /*7c80*/  ISETP.LT.OR P5, PT, R33.reuse, 0x39, !P1 ;  /* 0x000000392100780c */ /* 0x040fe40004fa1670 */
[----:B------:R-:W-:Y:S01]  /*7c90*/  ISETP.LT.OR P1, PT, R33, 0x3a, !P1 ;  /* 0x0000003a2100780c */ /* 0x000fe20004f21670 */
[----:B------:R1:W-:Y:S01]  /*7ca0*/  @!P4 STG.E.U8 desc[UR20][R6.64+0x30], R23 ;  /* 0x000030170600c986 */ /* 0x0003e2000c101114 */
[----:B0-----:R-:W-:-:S05]  /*7cb0*/  F2FP.SATFINITE.E4M3.F32.PACK_AB_MERGE_C R5, RZ, R20, RZ ;  /* 0x00000014ff05723e */ /* 0x001fca00048070ff */
[----:B------:R1:W-:Y:S04]  /*7cc0*/  @!P6 STG.E.U8 desc[UR20][R6.64+0x31], R5 ;  /* 0x000031050600e986 */ /* 0x0003e8000c101114 */
[----:B------:R1:W-:Y:S04]  /*7cd0*/  @!P2 STG.E.U8 desc[UR20][R10.64+0x38], R17 ;  /* 0x000038110a00a986 */ /* 0x0003e8000c101114 */
[----:B------:R1:W-:Y:S04]  /*7ce0*/  @!P0 STG.E.U8 desc[UR20][R10.64+0x39], R13 ;  /* 0x0000390d0a008986 */ /* 0x0003e8000c101114 */
[----:B------:R1:W-:Y:S04]  /*7cf0*/  @!P5 STG.E.U8 desc[UR20][R6.64+0x38], R19 ;  /* 0x000038130600d986 */ /* 0x0003e8000c101114 */
[----:B------:R1:W-:Y:S02]  /*7d00*/  @!P1 STG.E.U8 desc[UR20][R6.64+0x39], R15 ;  /* 0x0000390f06009986 */ /* 0x0003e4000c101114 */
.L_x_161:
[----:B------:R-:W-:Y:S05]  /*7d10*/  BSYNC B0 ;  /* 0x0000000000007941 */ /* 0x000fea0003800000 */
.L_x_31:
[----:B------:R-:W-:Y:S01]  /*7d20*/  ULDC UR6, c[0x0][0xc] ;  /* 0x0000030000067ab9 */ /* 0x000fe20000000800 */
[----:B------:R-:W-:Y:S01]  /*7d30*/  ULDC UR7, c[0x0][0x10] ;  /* 0x0000040000077ab9 */ /* 0x000fe20000000800 */
[----:B01---5:R-:W0:Y:S01]  /*7d40*/  LDC R5, c[0x0][0x14] ;  /* 0x00000500ff057b82 */ /* 0x023e220000000800 */
[----:B------:R-:W-:Y:S01]  /*7d50*/  UIMAD.WIDE.U32 UR6, UR6, UR7, URZ ;  /* 0x00000007060672a5 */ /* 0x000fe2000f8e003f */
[----:B------:R-:W-:Y:S01]  /*7d60*/  PRMT R7, RZ, 0x7610, R7 ;  /* 0x00007610ff077816 */ /* 0x000fe20000000007 */
[----:B------:R-:W-:-:S04]  /*7d70*/  IMAD.MOV.U32 R6, RZ, RZ, -0x1 ;  /* 0xffffffffff067424 */ /* 0x000fc800078e00ff */
[----:B0-----:R-:W-:-:S04]  /*7d80*/  IMAD.WIDE.U32 R2, R5, UR6, R2 ;  /* 0x0000000605027c25 */ /* 0x001fc8000f8e0002 */
[----:B------:R-:W-:Y:S01]  /*7d90*/  IMAD R5, R5, UR7, RZ ;  /* 0x0000000705057c24 */ /* 0x000fe2000f8e02ff */
[----:B------:R-:W-:Y:S02]  /*7da0*/  ULDC.64 UR6, c[0x0][0x650] ;  /* 0x0001940000067ab9 */ /* 0x000fe40000000a00 */
[----:B------:R-:W-:Y:S01]  /*7db0*/  ISETP.GE.U32.AND P0, PT, R2, UR6, PT ;  /* 0x0000000602007c0c */ /* 0x000fe2000bf06070 */
[----:B------:R-:W-:Y:S02]  /*7dc0*/  IMAD.IADD R3, R3, 0x1, R5 ;  /* 0x0000000103037824 */ /* 0x000fe400078e0205 */
[----:B------:R-:W-:-:S03]  /*7dd0*/  IMAD.MOV.U32 R5, RZ, RZ, -0x1 ;  /* 0xffffffffff057424 */ /* 0x000fc600078e00ff */
[----:B------:R-:W-:-:S13]  /*7de0*/  ISETP.GE.U32.AND.EX P0, PT, R3, UR7, PT, P0 ;  /* 0x0000000703007c0c */ /* 0x000fda000bf06100 */
[----:B------:R-:W-:Y:S05]  /*7df0*/  @P0 BRA `(.L_x_162) ;  /* 0x0000000400600947 */ /* 0x000fea0003800000 */
[----:B------:R-:W0:Y:S01]  /*7e00*/  S2R R20, SR_CTAID.X ;  /* 0x0000000000147919 */ /* 0x000e220000002500 */
[----:B------:R-:W1:Y:S01]  /*7e10*/  LDC.64 R14, c[0x0][0x628] ;  /* 0x00018a00ff0e7b82 */ /* 0x000e620000000a00 */
[----:B------:R-:W-:Y:S01]  /*7e20*/  ULDC UR6, c[0x0][0x150] ;  /* 0x0000540000067ab9 */ /* 0x000fe20000000800 */
[----:B--234-:R-:W-:Y:S01]  /*7e30*/  IMAD.MOV.U32 R12, RZ, RZ, R2 ;  /* 0x000000ffff0c7224 */ /* 0x01cfe200078e0002 */
[----:B------:R-:W2:Y:S01]  /*7e40*/  S2R R22, SR_CTAID.Y ;  /* 0x0000000000167919 */ /* 0x000ea20000002600 */
[----:B------:R-:W-:-:S04]  /*7e50*/  IMAD.MOV.U32 R13, RZ, RZ, R3 ;  /* 0x000000ffff0d7224 */ /* 0x000fc800078e0003 */
[----:B------:R-:W3:Y:S08]  /*7e60*/  LDC R23, c[0x0][0x144] ;  /* 0x00005100ff177b82 */ /* 0x000ef00000000800 */
[----:B------:R-:W4:Y:S08]  /*7e70*/  LDC R16, c[0x0][0x630] ;  /* 0x00018c00ff107b82 */ /* 0x000f300000000800 */
[----:B------:R-:W2:Y:S01]  /*7e80*/  LDC.64 R18, c[0x0][0x620] ;  /* 0x00018800ff127b82 */ /* 0x000ea20000000a00 */
[----:B-1----:R-:W-:-:S04]  /*7e90*/  ISETP.NE.U32.AND P0, PT, R14, RZ, PT ;  /* 0x000000ff0e00720c */ /* 0x002fc80003f05070 */
[----:B------:R-:W-:Y:S02]  /*7ea0*/  ISETP.NE.AND.EX P0, PT, R15, RZ, PT, P0 ;  /* 0x000000ff0f00720c */ /* 0x000fe40003f05300 */
[----:B0-----:R-:W-:-:S05]  /*7eb0*/  I2FP.F32.U32 R5, R20 ;  /* 0x0000001400057245 */ /* 0x001fca0000201000 */
[----:B------:R-:W-:-:S04]  /*7ec0*/  FMUL R5, R5, UR6 ;  /* 0x0000000605057c20 */ /* 0x000fc80008400000 */
[----:B------:R0:W1:Y:S02]  /*7ed0*/  F2I.U32.TRUNC.NTZ R21, R5 ;  /* 0x0000000500157305 */ /* 0x000064000020f000 */
[----:B---34-:R-:W-:Y:S05]  /*7ee0*/  @!P0 BRA `(.L_x_163) ;  /* 0x0000000000288947 */ /* 0x018fea0003800000 */
[----:B0-----:R-:W0:Y:S02]  /*7ef0*/  LDC R5, c[0x0][0x634] ;  /* 0x00018d00ff057b82 */ /* 0x001e240000000800 */
        /* <DEDUP_REMOVED lines=9> */
.L_x_163:
[-CC-:B------:R-:W-:Y:S01]  /*7f90*/  SHF.R.U64 R17, R12, R16.reuse, R13.reuse ;  /* 0x000000100c117219 */ /* 0x180fe2000000120d */
[----:B------:R-:W3:Y:S01]  /*7fa0*/  LDC.64 R28, c[0x0][0x640] ;  /* 0x00019000ff1c7b82 */ /* 0x000ee20000000a00 */
[----:B0-----:R-:W-:Y:S01]  /*7fb0*/  SHF.R.U32.HI R5, RZ, R16, R13 ;  /* 0x00000010ff057219 */ /* 0x001fe2000001160d */
[----:B-1----:R-:W-:Y:S01]  /*7fc0*/  IMAD.MOV R21, RZ, RZ, -R21 ;  /* 0x000000ffff157224 */ /* 0x002fe200078e0a15 */
[----:B------:R-:W-:Y:S01]  /*7fd0*/  IADD3 R11, P0, RZ, -R17, RZ ;  /* 0x80000011ff0b7210 */ /* 0x000fe20007f1e0ff */
[----:B------:R-:W-:Y:S02]  /*7fe0*/  ULDC UR6, c[0x0][0x154] ;  /* 0x0000550000067ab9 */ /* 0x000fe40000000800 */
[----:B------:R-:W-:Y:S02]  /*7ff0*/  IMAD R23, R23, R21, R20 ;  /* 0x0000001517177224 */ /* 0x000fe400078e0214 */
[----:B------:R-:W0:Y:S01]  /*8000*/  LDC R12, c[0x0][0x618] ;  /* 0x00018600ff0c7b82 */ /* 0x000e220000000800 */
[----:B------:R-:W-:-:S02]  /*8010*/  IMAD.X R5, RZ, RZ, ~R5, P0 ;  /* 0x000000ffff057224 */ /* 0x000fc400000e0e05 */
[----:B--2---:R-:W-:-:S04]  /*8020*/  IMAD.WIDE.U32 R6, R11, R18, R2 ;  /* 0x000000120b067225 */ /* 0x004fc800078e0002 */
[----:B------:R-:W-:Y:S01]  /*8030*/  IMAD R10, R5, R18, RZ ;  /* 0x00000012050a7224 */ /* 0x000fe200078e02ff */
[----:B------:R-:W1:Y:S03]  /*8040*/  LDC R24, c[0x0][0x608] ;  /* 0x00018200ff187b82 */ /* 0x000e660000000800 */
[----:B------:R-:W-:Y:S02]  /*8050*/  IMAD R5, R11, R19, R10 ;  /* 0x000000130b057224 */ /* 0x000fe400078e020a */
[----:B------:R-:W-:Y:S02]  /*8060*/  IMAD.MOV.U32 R11, RZ, RZ, 0x1 ;  /* 0x00000001ff0b7424 */ /* 0x000fe400078e00ff */
[----:B------:R-:W-:Y:S01]  /*8070*/  IMAD.IADD R5, R7, 0x1, R5 ;  /* 0x0000000107057824 */ /* 0x000fe200078e0205 */
[----:B------:R-:W2:Y:S01]  /*8080*/  LDC R26, c[0x0][0x658] ;  /* 0x00019600ff1a7b82 */ /* 0x000ea20000000800 */
[----:B------:R-:W-:-:S02]  /*8090*/  I2FP.F32.U32 R7, R22 ;  /* 0x0000001600077245 */ /* 0x000fc40000201000 */
[----:B---3--:R-:W-:-:S03]  /*80a0*/  ISETP.NE.U32.AND P0, PT, R28, RZ, PT ;  /* 0x000000ff1c00720c */ /* 0x008fc60003f05070 */
[----:B------:R-:W-:Y:S01]  /*80b0*/  FMUL R10, R7, UR6 ;  /* 0x00000006070a7c20 */ /* 0x000fe20008400000 */
[----:B------:R-:W-:Y:S01]  /*80c0*/  ISETP.NE.AND.EX P0, PT, R29, RZ, PT, P0 ;  /* 0x000000ff1d00720c */ /* 0x000fe20003f05300 */
[----:B------:R-:W3:Y:S01]  /*80d0*/  LDC R21, c[0x0][0x148] ;  /* 0x00005200ff157b82 */ /* 0x000ee20000000800 */
[-CC-:B0-----:R-:W-:Y:S01]  /*80e0*/  SHF.R.U64 R16, R6, R12.reuse, R5.reuse ;  /* 0x0000000c06107219 */ /* 0x181fe20000001205 */
[----:B------:R0:W4:Y:S01]  /*80f0*/  F2I.U32.TRUNC.NTZ R18, R10 ;  /* 0x0000000a00127305 */ /* 0x000122000020f000 */
[----:B------:R-:W-:Y:S01]  /*8100*/  SHF.R.U32.HI R5, RZ, R12, R5 ;  /* 0x0000000cff057219 */ /* 0x000fe20000011605 */
[----:B------:R-:W-:-:S04]  /*8110*/  IMAD.MOV.U32 R7, RZ, RZ, -0x1 ;  /* 0xffffffffff077424 */ /* 0x000fc800078e00ff */
[----:B------:R-:W0:Y:S01]  /*8120*/  LDC R20, c[0x0][0x600] ;  /* 0x00018000ff147b82 */ /* 0x000e220000000800 */
[-CC-:B-1----:R-:W-:Y:S02]  /*8130*/  SHF.R.U64 R14, R16, R24.reuse, R5.reuse ;  /* 0x00000018100e7219 */ /* 0x182fe40000001205 */
[----:B------:R-:W-:-:S05]  /*8140*/  SHF.R.U32.HI R5, RZ, R24, R5 ;  /* 0x00000018ff057219 */ /* 0x000fca0000011605 */
[----:B------:R-:W1:Y:S01]  /*8150*/  LDC R27, c[0x0][0x648] ;  /* 0x00019200ff1b7b82 */ /* 0x000e620000000800 */
[-C--:B--2---:R-:W-:Y:S02]  /*8160*/  SHF.L.U32 R6, R7, R26.reuse, RZ ;  /* 0x0000001a07067219 */ /* 0x084fe400000006ff */
[-CC-:B------:R-:W-:Y:S02]  /*8170*/  SHF.R.U64 R19, R14, R26.reuse, R5.reuse ;  /* 0x0000001a0e137219 */ /* 0x180fe40000001205 */
[----:B------:R-:W-:Y:S02]  /*8180*/  SHF.R.U32.HI R7, RZ, R26, R5 ;  /* 0x0000001aff077219 */ /* 0x000fe40000011605 */
[----:B------:R-:W-:Y:S01]  /*8190*/  LOP3.LUT R25, RZ, R6, RZ, 0x33, !PT ;  /* 0x00000006ff197212 */ /* 0x000fe200078e33ff */
[----:B------:R-:W2:Y:S01]  /*81a0*/  LDC R30, c[0x0][0x638] ;  /* 0x00018e00ff1e7b82 */ /* 0x000ea20000000800 */
[----:B------:R-:W-:Y:S01]  /*81b0*/  SHF.L.U32 R26, R11, R26, RZ ;  /* 0x0000001a0b1a7219 */ /* 0x000fe200000006ff */
[----:B------:R-:W-:-:S06]  /*81c0*/  IMAD.MOV.U32 R6, RZ, RZ, R19 ;  /* 0x000000ffff067224 */ /* 0x000fcc00078e0013 */
[----:B------:R-:W0:Y:S01]  /*81d0*/  LDC R31, c[0x0][0x610] ;  /* 0x00018400ff1f7b82 */ /* 0x000e220000000800 */
[----:B----4-:R-:W-:Y:S05]  /*81e0*/  @!P0 BRA `(.L_x_164) ;  /* 0x0000000000288947 */ /* 0x010fea0003800000 */
[----:B------:R-:W4:Y:S02]  /*81f0*/  LDC R6, c[0x0][0x64c] ;  /* 0x00019300ff067b82 */ /* 0x000f240000000800 */
[----:B----4-:R-:W-:-:S05]  /*8200*/  IADD3 R5, P0, R19, R6, RZ ;  /* 0x0000000613057210 */ /* 0x010fca0007f1e0ff */
[----:B------:R-:W-:-:S04]  /*8210*/  IMAD.X R15, RZ, RZ, R7, P0 ;  /* 0x000000ffff0f7224 */ /* 0x000fc800000e0607 */
[----:B------:R-:W-:-:S04]  /*8220*/  IMAD.WIDE.U32 R6, R15, R28, RZ ;  /* 0x0000001c0f067225 */ /* 0x000fc800078e00ff */
[----:B0-----:R-:W-:-:S04]  /*8230*/  IMAD.WIDE.U32 R10, P0, R5, R29, R6 ;  /* 0x0000001d050a7225 */ /* 0x001fc80007800006 */
[----:B------:R-:W-:-:S04]  /*8240*/  IMAD.WIDE.U32 R6, R5, R28, RZ ;  /* 0x0000001c05067225 */ /* 0x000fc800078e00ff */
[----:B------:R-:W-:Y:S01]  /*8250*/  IMAD.X R13, RZ, RZ, RZ, P0 ;  /* 0x000000ffff0d7224 */ /* 0x000fe200000e06ff */
[----:B------:R-:W-:Y:S01]  /*8260*/  IADD3 RZ, P0, R7, R10, RZ ;  /* 0x0000000a07ff7210 */ /* 0x000fe20007f1e0ff */
[----:B------:R-:W-:-:S04]  /*8270*/  IMAD.MOV.U32 R12, RZ, RZ, R11 ;  /* 0x000000ffff0c7224 */ /* 0x000fc800078e000b */
[----:B------:R-:W-:-:S08]  /*8280*/  IMAD.WIDE.U32.X R6, R15, R29, R12, P0 ;  /* 0x0000001d0f067225 */ /* 0x000fd000000e040c */
.L_x_164:
[----:B-1----:R-:W-:Y:S01]  /*8290*/  SHF.R.U64 R5, R6, R27, R7 ;  /* 0x0000001b06057219 */ /* 0x002fe20000001207 */
[----:B0-----:R-:W-:Y:S01]  /*82a0*/  VIADD R7, R20, 0xffffffff ;  /* 0xffffffff14077836 */ /* 0x001fe20000000000 */
[----:B------:R-:W-:Y:S01]  /*82b0*/  LOP3.LUT R32, R14, R25, RZ, 0xc0, !PT ;  /* 0x000000190e207212 */ /* 0x000fe200078ec0ff */
[----:B------:R-:W-:Y:S02]  /*82c0*/  IMAD.MOV R18, RZ, RZ, -R18 ;  /* 0x000000ffff127224 */ /* 0x000fe400078e0a12 */
[----:B------:R-:W-:Y:S01]  /*82d0*/  IMAD.MOV R6, RZ, RZ, -R5 ;  /* 0x000000ffff067224 */ /* 0x000fe200078e0a05 */
[----:B------:R-:W-:Y:S01]  /*82e0*/  LOP3.LUT R16, R16, R7, RZ, 0xc0, !PT ;  /* 0x0000000710107212 */ /* 0x000fe200078ec0ff */
[----:B------:R-:W-:Y:S02]  /*82f0*/  IMAD R32, R26, R5, R32 ;  /* 0x000000051a207224 */ /* 0x000fe400078e0220 */
[----:B---3--:R-:W-:Y:S02]  /*8300*/  @P3 IMAD R23, R21, R18, R22 ;  /* 0x0000001215173224 */ /* 0x008fe400078e0216 */
[----:B--2---:R-:W-:-:S02]  /*8310*/  IMAD R5, R6, R30, R19 ;  /* 0x0000001e06057224 */ /* 0x004fc400078e0213 */
[----:B------:R-:W-:Y:S02]  /*8320*/  IMAD R32, R32, R31, R23 ;  /* 0x0000001f20207224 */ /* 0x000fe400078e0217 */
[----:B------:R-:W-:Y:S02]  /*8330*/  IMAD R5, R5, R20, R16 ;  /* 0x0000001405057224 */ /* 0x000fe400078e0210 */
[----:B------:R-:W-:-:S03]  /*8340*/  IMAD.MOV.U32 R7, RZ, RZ, 0x1 ;  /* 0x00000001ff077424 */ /* 0x000fc600078e00ff */
[----:B------:R-:W-:Y:S02]  /*8350*/  SEL R6, R5, R32, !P3 ;  /* 0x0000002005067207 */ /* 0x000fe40005800000 */
[----:B------:R-:W-:Y:S01]  /*8360*/  SEL R32, R32, R5, !P3 ;  /* 0x0000000520207207 */ /* 0x000fe20005800000 */
[----:B------:R-:W-:-:S07]  /*8370*/  IMAD.MOV.U32 R5, RZ, RZ, R17 ;  /* 0x000000ffff057224 */ /* 0x000fce00078e0011 */
.L_x_162:
[----:B------:R-:W-:Y:S01]  /*8380*/  UIADD3 UR5, UR9, UR5, URZ ;  /* 0x0000000509057290 */ /* 0x000fe2000fffe03f */
[----:B------:R-:W-:Y:S01]  /*8390*/  LOP3.LUT P0, RZ, R7, 0xff, RZ, 0xc0, !PT ;  /* 0x000000ff07ff7812 */ /* 0x000fe2000780c0ff */
[----:B------:R-:W-:Y:S02]  /*83a0*/  IMAD.MOV.U32 R7, RZ, RZ, R32 ;  /* 0x000000ffff077224 */ /* 0x000fe400078e0020 */
[----:B------:R-:W-:Y:S02]  /*83b0*/  USHF.R.U32.HI UR6, URZ, 0x1, UR5 ;  /* 0x000000013f067899 */ /* 0x000fe40008011605 */
[----:B------:R-:W-:Y:S02]  /*83c0*/  UISETP.GT.U32.AND UP1, UPT, UR5, 0x1, UPT ;  /* 0x000000010500788c */ /* 0x000fe4000bf24070 */
[----:B------:R-:W-:Y:S02]  /*83d0*/  ULOP3.LUT UR6, UR6, 0x1, URZ, 0xc0, !UPT ;  /* 0x0000000106067892 */ /* 0x000fe4000f8ec03f */
[----:B------:R-:W-:-:S02]  /*83e0*/  UISETP.LT.U32.AND UP1, UPT, UR9, 0x2, UP1 ;  /* 0x000000020900788c */ /* 0x000fc40008f21070 */
[----:B------:R-:W-:Y:S02]  /*83f0*/  UISETP.NE.U32.AND UP0, UPT, UR6, 0x1, UPT ;  /* 0x000000010600788c */ /* 0x000fe4000bf05070 */
[----:B------:R-:W-:Y:S02]  /*8400*/  USEL UR7, URZ, 0x1, !UP1 ;  /* 0x000000013f077887 */ /* 0x000fe4000c800000 */
[----:B------:R-:W-:Y:S02]  /*8410*/  UISETP.GT.U32.AND UP0, UPT, UR9, 0x1, !UP0 ;  /* 0x000000010900788c */ /* 0x000fe4000c704070 */
[----:B------:R-:W-:Y:S02]  /*8420*/  ULOP3.LUT UR5, UR5, 0x1, URZ, 0xc0, !UPT ;  /* 0x0000000105057892 */ /* 0x000fe4000f8ec03f */
[----:B------:R-:W-:-:S04]  /*8430*/  USEL UR6, URZ, 0x1, !UP0 ;  /* 0x000000013f067887 */ /* 0x000fc8000c000000 */
[----:B------:R-:W-:Y:S01]  /*8440*/  ULOP3.LUT UR4, UR6, UR4, UR7, 0x96, !UPT ;  /* 0x0000000406047292 */ /* 0x000fe2000f8e9607 */
[----:B------:R-:W-:Y:S11]  /*8450*/  @P0 BRA `(.L_x_165) ;  /* 0xffffff8800a00947 */ /* 0x000ff6000383ffff */
[----:B------:R-:W-:Y:S05]  /*8460*/  EXIT ;  /* 0x000000000000794d */ /* 0x000fea0003800000 */
.L_x_3:
[----:B0-----:R-:W-:Y:S01]  /*8470*/  ULDC.64 UR4, c[0x0][0x650] ;  /* 0x0001940000047ab9 */ /* 0x001fe20000000a00 */
        /* <DEDUP_REMOVED lines=25> */
.L_x_167:
[--C-:B------:R-:W-:Y:S01]  /*8610*/  SHF.R.U64 R16, R14, R18, R15.reuse ;  /* 0x000000120e107219 */ /* 0x100fe2000000120f */
[----:B------:R-:W0:Y:S01]  /*8620*/  LDC R22, c[0x0][0x618] ;  /* 0x00018600ff167b82 */ /* 0x000e220000000800 */
[----:B------:R-:W-:Y:S01]  /*8630*/  I2FP.F32.U32 R7, R8 ;  /* 0x0000000800077245 */ /* 0x000fe20000201000 */
[----:B------:R-:W-:Y:S01]  /*8640*/  ULDC UR4, c[0x0][0x150] ;  /* 0x0000540000047ab9 */ /* 0x000fe20000000800 */
[----:B------:R-:W-:Y:S02]  /*8650*/  SHF.R.U32.HI R6, RZ, R18, R15 ;  /* 0x00000012ff067219 */ /* 0x000fe4000001160f */
[----:B------:R-:W-:Y:S01]  /*8660*/  IADD3 R9, P0, RZ, -R16, RZ ;  /* 0x80000010ff097210 */ /* 0x000fe20007f1e0ff */
[----:B------:R-:W-:Y:S01]  /*8670*/  FMUL R13, R7, UR4 ;  /* 0x00000004070d7c20 */ /* 0x000fe20008400000 */
[----:B------:R-:W-:Y:S01]  /*8680*/  ULDC UR4, c[0x0][0x154] ;  /* 0x0000550000047ab9 */ /* 0x000fe20000000800 */
[----:B------:R-:W1:Y:S02]  /*8690*/  LDC.64 R24, c[0x0][0x640] ;  /* 0x00019000ff187b82 */ /* 0x000e640000000a00 */
[----:B------:R-:W-:-:S02]  /*86a0*/  IMAD.X R11, RZ, RZ, ~R6, P0 ;  /* 0x000000ffff0b7224 */ /* 0x000fc400000e0e06 */
[----:B------:R-:W2:Y:S01]  /*86b0*/  F2I.U32.TRUNC.NTZ R13, R13 ;  /* 0x0000000d000d7305 */ /* 0x000ea2000020f000 */
[----:B------:R-:W-:-:S03]  /*86c0*/  IMAD.WIDE.U32 R6, R9, R20, R2 ;  /* 0x0000001409067225 */ /* 0x000fc600078e0002 */
[----:B------:R-:W3:Y:S01]  /*86d0*/  LDC R15, c[0x0][0x144] ;  /* 0x00005100ff0f7b82 */ /* 0x000ee20000000800 */
[----:B------:R-:W-:-:S04]  /*86e0*/  IMAD R12, R11, R20, RZ ;  /* 0x000000140b0c7224 */ /* 0x000fc800078e02ff */
[----:B------:R-:W-:Y:S02]  /*86f0*/  IMAD R9, R9, R21, R12 ;  /* 0x0000001509097224 */ /* 0x000fe400078e020c */
[----:B------:R-:W-:Y:S01]  /*8700*/  IMAD.MOV.U32 R12, RZ, RZ, -0x1 ;  /* 0xffffffffff0c7424 */ /* 0x000fe200078e00ff */
[----:B------:R-:W4:Y:S01]  /*8710*/  LDC R18, c[0x0][0x608] ;  /* 0x00018200ff127b82 */ /* 0x000f220000000800 */
[----:B------:R-:W-:Y:S01]  /*8720*/  IMAD.IADD R7, R7, 0x1, R9 ;  /* 0x0000000107077824 */ /* 0x000fe200078e0209 */
[----:B------:R-:W-:-:S04]  /*8730*/  I2FP.F32.U32 R9, R10 ;  /* 0x0000000a00097245 */ /* 0x000fc80000201000 */
[-C--:B0-----:R-:W-:Y:S01]  /*8740*/  SHF.R.U64 R14, R6, R22.reuse, R7 ;  /* 0x00000016060e7219 */ /* 0x081fe20000001207 */
[----:B--2---:R-:W-:Y:S01]  /*8750*/  IMAD.MOV R6, RZ, RZ, -R13 ;  /* 0x000000ffff067224 */ /* 0x004fe200078e0a0d */
[----:B------:R-:W0:Y:S01]  /*8760*/  LDC R11, c[0x0][0x658] ;  /* 0x00019600ff0b7b82 */ /* 0x000e220000000800 */
[----:B-1----:R-:W-:Y:S01]  /*8770*/  ISETP.NE.U32.AND P0, PT, R24, RZ, PT ;  /* 0x000000ff1800720c */ /* 0x002fe20003f05070 */
[----:B------:R-:W-:Y:S01]  /*8780*/  FMUL R9, R9, UR4 ;  /* 0x0000000409097c20 */ /* 0x000fe20008400000 */
[----:B------:R-:W-:Y:S02]  /*8790*/  SHF.R.U32.HI R7, RZ, R22, R7 ;  /* 0x00000016ff077219 */ /* 0x000fe40000011607 */
[----:B------:R-:W-:-:S03]  /*87a0*/  ISETP.NE.AND.EX P0, PT, R25, RZ, PT, P0 ;  /* 0x000000ff1900720c */ /* 0x000fc60003f05300 */
[----:B------:R-:W1:Y:S01]  /*87b0*/  LDC R21, c[0x0][0x148] ;  /* 0x00005200ff157b82 */ /* 0x000e620000000800 */
[----:B---3--:R-:W-:Y:S02]  /*87c0*/  IMAD R22, R15, R6, R8 ;  /* 0x000000060f167224 */ /* 0x008fe400078e0208 */
[----:B------:R-:W-:-:S05]  /*87d0*/  IMAD.MOV.U32 R8, RZ, RZ, 0x1 ;  /* 0x00000001ff087424 */ /* 0x000fca00078e00ff */
[----:B------:R-:W2:Y:S01]  /*87e0*/  LDC R20, c[0x0][0x600] ;  /* 0x00018000ff147b82 */ /* 0x000ea20000000800 */
[-CC-:B----4-:R-:W-:Y:S02]  /*87f0*/  SHF.R.U64 R17, R14, R18.reuse, R7.reuse ;  /* 0x000000120e117219 */ /* 0x190fe40000001207 */
[----:B------:R-:W-:Y:S02]  /*8800*/  SHF.R.U32.HI R6, RZ, R18, R7 ;  /* 0x00000012ff067219 */ /* 0x000fe40000011607 */
[----:B------:R3:W4:Y:S03]  /*8810*/  F2I.U32.TRUNC.NTZ R18, R9 ;  /* 0x0000000900127305 */ /* 0x000726000020f000 */
[----:B------:R-:W1:Y:S01]  /*8820*/  LDC R23, c[0x0][0x648] ;  /* 0x00019200ff177b82 */ /* 0x000e620000000800 */
[-C--:B0-----:R-:W-:Y:S02]  /*8830*/  SHF.R.U64 R19, R17, R11.reuse, R6 ;  /* 0x0000000b11137219 */ /* 0x081fe40000001206 */
[----:B------:R-:W-:-:S02]  /*8840*/  SHF.L.U32 R12, R12, R11, RZ ;  /* 0x0000000b0c0c7219 */ /* 0x000fc400000006ff */
[-C--:B------:R-:W-:Y:S01]  /*8850*/  SHF.R.U32.HI R7, RZ, R11.reuse, R6 ;  /* 0x0000000bff077219 */ /* 0x080fe20000011606 */
[----:B------:R-:W-:Y:S01]  /*8860*/  IMAD.MOV.U32 R6, RZ, RZ, R19 ;  /* 0x000000ffff067224 */ /* 0x000fe200078e0013 */
[----:B------:R-:W-:Y:S01]  /*8870*/  SHF.L.U32 R27, R8, R11, RZ ;  /* 0x0000000b081b7219 */ /* 0x000fe200000006ff */
[----:B------:R-:W0:Y:S01]  /*8880*/  LDC R26, c[0x0][0x638] ;  /* 0x00018e00ff1a7b82 */ /* 0x000e220000000800 */
[----:B------:R-:W-:-:S07]  /*8890*/  LOP3.LUT R28, RZ, R12, RZ, 0x33, !PT ;  /* 0x0000000cff1c7212 */ /* 0x000fce00078e33ff */
[----:B------:R-:W0:Y:S01]  /*88a0*/  LDC R29, c[0x0][0x610] ;  /* 0x00018400ff1d7b82 */ /* 0x000e220000000800 */
[----:B---34-:R-:W-:Y:S05]  /*88b0*/  @!P0 BRA `(.L_x_168) ;  /* 0x0000000000288947 */ /* 0x018fea0003800000 */
        /* <DEDUP_REMOVED lines=10> */
.L_x_168:
[----:B-1----:R-:W-:Y:S01]  /*8960*/  SHF.R.U64 R7, R6, R23, R7 ;  /* 0x0000001706077219 */ /* 0x002fe20000001207 */
[----:B--2---:R-:W-:Y:S01]  /*8970*/  VIADD R9, R20, 0xffffffff ;  /* 0xffffffff14097836 */ /* 0x004fe20000000000 */
[----:B------:R-:W-:Y:S01]  /*8980*/  LOP3.LUT R6, R17, R28, RZ, 0xc0, !PT ;  /* 0x0000001c11067212 */ /* 0x000fe200078ec0ff */
[----:B------:R-:W-:Y:S02]  /*8990*/  IMAD.MOV R18, RZ, RZ, -R18 ;  /* 0x000000ffff127224 */ /* 0x000fe400078e0a12 */
[----:B------:R-:W-:Y:S02]  /*89a0*/  IMAD.MOV R8, RZ, RZ, -R7 ;  /* 0x000000ffff087224 */ /* 0x000fe400078e0a07 */
[----:B------:R-:W-:Y:S01]  /*89b0*/  IMAD R11, R27, R7, R6 ;  /* 0x000000071b0b7224 */ /* 0x000fe200078e0206 */
[----:B------:R-:W-:Y:S01]  /*89c0*/  LOP3.LUT R7, R14, R9, RZ, 0xc0, !PT ;  /* 0x000000090e077212 */ /* 0x000fe200078ec0ff */
[----:B------:R-:W-:Y:S02]  /*89d0*/  @P3 IMAD R22, R21, R18, R10 ;  /* 0x0000001215163224 */ /* 0x000fe400078e020a */
[----:B0-----:R-:W-:-:S02]  /*89e0*/  IMAD R6, R8, R26, R19 ;  /* 0x0000001a08067224 */ /* 0x001fc400078e0213 */
[----:B------:R-:W-:Y:S02]  /*89f0*/  IMAD R11, R11, R29, R22 ;  /* 0x0000001d0b0b7224 */ /* 0x000fe400078e0216 */
[----:B------:R-:W-:Y:S02]  /*8a00*/  IMAD R6, R6, R20, R7 ;  /* 0x0000001406067224 */ /* 0x000fe400078e0207 */
[----:B------:R-:W-:-:S03]  /*8a10*/  IMAD.MOV.U32 R8, RZ, RZ, 0x1 ;  /* 0x00000001ff087424 */ /* 0x000fc600078e00ff */
[----:B------:R-:W-:Y:S02]  /*8a20*/  SEL R15, R6, R11, !P3 ;  /* 0x0000000b060f7207 */ /* 0x000fe40005800000 */
[----:B------:R-:W-:Y:S01]  /*8a30*/  SEL R11, R11, R6, !P3 ;  /* 0x000000060b0b7207 */ /* 0x000fe20005800000 */
[----:B------:R-:W-:Y:S01]  /*8a40*/  IMAD.MOV.U32 R6, RZ, RZ, R16 ;  /* 0x000000ffff067224 */ /* 0x000fe200078e0010 */
[----:B------:R-:W-:-:S07]  /*8a50*/  PRMT R7, R8, 0x7610, R7 ;  /* 0x0000761008077816 */ /* 0x000fce0000000007 */
.L_x_166:
[----:B------:R-:W-:-:S08]  /*8a60*/  NOP ;  /* 0x0000000000007918 */ /* 0x000fd00000000000 */
[----:B------:R-:W0:-:S00]  /*8a70*/  USETMAXREG.DEALLOC.CTAPOOL 0x28 ;  /* 0x00000028000079c8 */ /* 0x000e0000080e0500 */
[----:B0-----:R-:W-:-:S13]  /*8a80*/  ISETP.NE.AND P0, PT, R5, RZ, PT ;  /* 0x000000ff0500720c */ /* 0x001fda0003f05270 */
[----:B------:R-:W-:Y:S05]  /*8a90*/  @P0 EXIT ;  /* 0x000000000000094d */ /* 0x000fea0003800000 */
[----:B------:R-:W-:Y:S01]  /*8aa0*/  LOP3.LUT P0, RZ, R7, 0xff, RZ, 0xc0, !PT ;  /* 0x000000ff07ff7812 */ /* 0x000fe2000780c0ff */
[----:B------:R-:W-:Y:S02]  /*8ab0*/  IMAD.MOV.U32 R12, RZ, RZ, 0x1 ;  /* 0x00000001ff0c7424 */ /* 0x000fe400078e00ff */
[----:B------:R-:W-:-:S10]  /*8ac0*/  IMAD.MOV.U32 R5, RZ, RZ, RZ ;  /* 0x000000ffff057224 */ /* 0x000fd400078e00ff */
[----:B------:R-:W-:Y:S05]  /*8ad0*/  @!P0 BRA `(.L_x_169) ;  /* 0x0000000c00648947 */ /* 0x000fea0003800000 */
[----:B------:R-:W0:Y:S01]  /*8ae0*/  LDC R5, c[0x0][0x28c] ;  /* 0x0000a300ff057b82 */ /* 0x000e220000000800 */
[----:B------:R-:W-:Y:S01]  /*8af0*/  ULDC UR5, c[0x0][0x658] ;  /* 0x0001960000057ab9 */ /* 0x000fe20000000800 */
[----:B------:R-:W-:Y:S01]  /*8b00*/  UMOV UR7, 0xffffffff ;  /* 0xffffffff00077882 */ /* 0x000fe20000000000 */
[----:B------:R-:W-:Y:S01]  /*8b10*/  ULDC UR6, c[0x0][0xc] ;  /* 0x0000030000067ab9 */ /* 0x000fe20000000800 */
[----:B------:R-:W-:Y:S01]  /*8b20*/  USHF.L.U32 UR9, UR7, UR5, URZ ;  /* 0x0000000507097299 */ /* 0x000fe2000800063f */
[C---:B------:R-:W-:Y:S01]  /*8b30*/  LOP3.LUT P4, RZ, R0.reuse, 0x7f, RZ, 0xc0, !PT ;  /* 0x0000007f00ff7812 */ /* 0x040fe2000788c0ff */
[----:B------:R-:W-:Y:S01]  /*8b40*/  UMOV UR8, 0x1 ;  /* 0x0000000100087882 */ /* 0x000fe20000000000 */
[----:B------:R-:W-:Y:S01]  /*8b50*/  ULDC UR7, c[0x0][0x10] ;  /* 0x0000040000077ab9 */ /* 0x000fe20000000800 */
[----:B------:R-:W-:Y:S01]  /*8b60*/  LOP3.LUT P0, RZ, R0, 0x1f, RZ, 0xc0, !PT ;  /* 0x0000001f00ff7812 */ /* 0x000fe2000780c0ff */
[----:B------:R-:W-:Y:S01]  /*8b70*/  UIMAD.WIDE.U32 UR6, UR6, UR7, URZ ;  /* 0x00000007060672a5 */ /* 0x000fe2000f8e003f */
[----:B------:R-:W-:Y:S01]  /*8b80*/  BSSY B0, `(.L_x_169) ;  /* 0x00000ce000007945 */ /* 0x000fe20003800000 */
[----:B------:R-:W-:Y:S01]  /*8b90*/  USHF.L.U32 UR5, UR8, UR5, URZ ;  /* 0x0000000508057299 */ /* 0x000fe2000800063f */
[----:B------:R-:W-:Y:S01]  /*8ba0*/  IMAD.MOV.U32 R14, RZ, RZ, 0x1 ;  /* 0x00000001ff0e7424 */ /* 0x000fe200078e00ff */
[----:B------:R-:W-:Y:S01]  /*8bb0*/  LOP3.LUT R17, R4, 0x2, RZ, 0xfc, !PT ;  /* 0x0000000204117812 */ /* 0x000fe200078efcff */
[----:B------:R-:W-:Y:S01]  /*8bc0*/  ULDC UR8, c[0x0][0x14] ;  /* 0x0000050000087ab9 */ /* 0x000fe20000000800 */
[----:B------:R-:W-:Y:S01]  /*8bd0*/  PLOP3.LUT P0, PT, P0, P4, PT, 0x8a, 0x0 ;  /* 0x000000000000781c */ /* 0x000fe20000709172 */
[----:B------:R-:W-:Y:S01]  /*8be0*/  UIMAD.WIDE.U32 UR30, UR6, UR8, URZ ;  /* 0x00000008061e72a5 */ /* 0x000fe2000f8e003f */
[----:B------:R-:W-:Y:S01]  /*8bf0*/  IMAD.MOV.U32 R12, RZ, RZ, 0x1 ;  /* 0x00000001ff0c7424 */ /* 0x000fe200078e00ff */
[----:B------:R-:W-:Y:S01]  /*8c00*/  UIMAD UR7, UR7, UR8, URZ ;  /* 0x00000008070772a4 */ /* 0x000fe2000f8e023f */
[----:B------:R-:W-:Y:S01]  /*8c10*/  ULDC UR4, c[0x0][0x600] ;  /* 0x0001800000047ab9 */ /* 0x000fe20000000800 */
[----:B------:R-:W-:-:S02]  /*8c20*/  ULOP3.LUT UR6, URZ, UR9, URZ, 0x33, !UPT ;  /* 0x000000093f067292 */ /* 0x000fc4000f8e333f */
[----:B------:R-:W-:Y:S01]  /*8c30*/  UIADD3 UR4, UR4, -0x1, URZ ;  /* 0xffffffff04047890 */ /* 0x000fe2000fffe03f */
[----:B0-----:R-:W-:Y:S01]  /*8c40*/  VIADD R5, R5, 0xff ;  /* 0x000000ff05057836 */ /* 0x001fe20000000000 */
[----:B------:R-:W-:Y:S01]  /*8c50*/  UIADD3 UR7, UR31, UR7, URZ ;  /* 0x000000071f077290 */ /* 0x000fe2000fffe03f */
[----:B------:R-:W-:-:S03]  /*8c60*/  ULDC.64 UR38, c[0x0][0x198] ;  /* 0x0000660000267ab9 */ /* 0x000fc60000000a00 */
[----:B------:R-:W-:-:S04]  /*8c70*/  SHF.R.S32.HI R8, RZ, 0x1f, R5 ;  /* 0x0000001fff087819 */ /* 0x000fc80000011405 */
[----:B------:R-:W-:Y:S01]  /*8c80*/  LEA.HI R8, R8, R5, RZ, 0x8 ;  /* 0x0000000508087211 */ /* 0x000fe200078f40ff */
[----:B------:R-:W-:-:S03]  /*8c90*/  IMAD.MOV.U32 R5, RZ, RZ, RZ ;  /* 0x000000ffff057224 */ /* 0x000fc600078e00ff */
[----:B------:R-:W-:-:S05]  /*8ca0*/  SHF.R.S32.HI R16, RZ, 0x8, R8 ;  /* 0x00000008ff107819 */ /* 0x000fca0000011408 */
[----:B------:R-:W-:-:S07]  /*8cb0*/  VIADD R13, R16, 0x1 ;  /* 0x00000001100d7836 */ /* 0x000fce0000000000 */
.L_x_181:
[----:B------:R-:W-:-:S03]  /*8cc0*/  UMOV UR8, 0xffffffff ;  /* 0xffffffff00087882 */ /* 0x000fc60000000000 */
[----:B------:R-:W-:Y:S05]  /*8cd0*/  BRA.DIV UR8, `(.L_x_170) ;  /* 0x0000000e088c7947 */ /* 0x000fea000b800000 */
[----:B------:R-:W-:-:S13]  /*8ce0*/  ELECT P1, URZ, PT ;  /* 0x00000000003f782f */ /* 0x000fda0003820000 */
.L_x_190:
[----:B------:R-:W0:Y:S01]  /*8cf0*/  LDC R0, c[0x0][0x28c] ;  /* 0x0000a300ff007b82 */ /* 0x000e220000000800 */
[----:B------:R-:W-:Y:S01]  /*8d00*/  BSSY B1, `(.L_x_171) ;  /* 0x0000043000017945 */ /* 0x000fe20003800000 */
[----:B0-----:R-:W-:-:S13]  /*8d10*/  ISETP.LT.OR P1, PT, R0, 0x1, !P1 ;  /* 0x000000010000780c */ /* 0x001fda0004f21670 */
[----:B------:R-:W-:Y:S05]  /*8d20*/  @P1 BRA `(.L_x_172) ;  /* 0x0000000400001947 */ /* 0x000fea0003800000 */
[----:B------:R-:W-:Y:S02]  /*8d30*/  IMAD.SHL.U32 R11, R11, 0x100, RZ ;  /* 0x000001000b0b7824 */ /* 0x000fe400078e00ff */
[----:B------:R-:W-:Y:S02]  /*8d40*/  IMAD.SHL.U32 R15, R15, 0x40, RZ ;  /* 0x000000400f0f7824 */ /* 0x000fe400078e00ff */
[----:B------:R-:W-:Y:S02]  /*8d50*/  IMAD.MOV.U32 R20, RZ, RZ, RZ ;  /* 0x000000ffff147224 */ /* 0x000fe400078e00ff */
[----:B------:R-:W-:Y:S02]  /*8d60*/  IMAD.MOV.U32 R0, RZ, RZ, R13 ;  /* 0x000000ffff007224 */ /* 0x000fe400078e000d */
[----:B------:R-:W-:Y:S02]  /*8d70*/  IMAD.MOV.U32 R7, RZ, RZ, R12 ;  /* 0x000000ffff077224 */ /* 0x000fe400078e000c */
[----:B------:R-:W-:-:S07]  /*8d80*/  IMAD.MOV.U32 R8, RZ, RZ, R5 ;  /* 0x000000ffff087224 */ /* 0x000fce00078e0005 */
.L_x_176:
[----:B------:R-:W0:Y:S01]  /*8d90*/  S2R R10, SR_CgaCtaId ;  /* 0x00000000000a7919 */ /* 0x000e220000008800 */
[----:B------:R-:W-:-:S04]  /*8da0*/  MOV R9, 0x400 ;  /* 0x0000040000097802 */ /* 0x000fc80000000f00 */
[----:B0-----:R-:W-:Y:S02]  /*8db0*/  LEA R19, R10, R9, 0x18 ;  /* 0x000000090a137211 */ /* 0x001fe400078ec0ff */
[----:B------:R-:W-:Y:S01]  /*8dc0*/  SHF.L.U32 R9, R7, 0x1f, RZ ;  /* 0x0000001f07097819 */ /* 0x000fe200000006ff */
[----:B------:R-:W0:Y:S02]  /*8dd0*/  @!P4 LDC R10, c[0x0][0x500] ;  /* 0x00014000ff0acb82 */ /* 0x000e240000000800 */
[----:B------:R-:W-:-:S04]  /*8de0*/  IMAD R18, R8, 0x8, R19 ;  /* 0x0000000808127824 */ /* 0x000fc800078e0213 */
[----:B------:R-:W1:Y:S02]  /*8df0*/  SYNCS.PHASECHK.TRANS64.TRYWAIT P1, [R18+URZ+0x10], R9 ;  /* 0x00001009120075a7 */ /* 0x000e64000802017f */
[----:B-1----:R-:W-:Y:S05]  /*8e00*/  @!P1 BRA `(.L_x_173) ;  /* 0x0000000c00609947 */ /* 0x002fea0003800000 */
.L_x_191:
[----:B-1----:R-:W-:Y:S01]  /*8e10*/  PRMT R9, R17, 0x9910, RZ ;  /* 0x0000991011097816 */ /* 0x002fe200000000ff */
[----:B0-----:R0:W-:Y:S03]  /*8e20*/  @!P4 SYNCS.ARRIVE.TRANS64 RZ, [R18+URZ], R10 ;  /* 0x0000000a12ffc9a7 */ /* 0x0011e6000800003f */
[----:B------:R-:W-:-:S13]  /*8e30*/  ISETP.NE.AND P1, PT, R9, 0x2, PT ;  /* 0x000000020900780c */ /* 0x000fda0003f25270 */
[----:B0-----:R-:W-:Y:S05]  /*8e40*/  @P1 BRA `(.L_x_174) ;  /* 0x0000000000041947 */ /* 0x001fea0003800000 */
[----:B------:R-:W-:Y:S01]  /*8e50*/  BPT.TRAP 0x1 ;  /* 0x000000040000795c */ /* 0x000fe20000300000 */
.L_x_174:
[----:B------:R-:W-:Y:S05]  /*8e60*/  @P0 BRA `(.L_x_175) ;  /* 0x0000000000040947 */ /* 0x000fea0003800000 */
[----:B------:R-:W-:Y:S01]  /*8e70*/  BPT.TRAP 0x1 ;  /* 0x000000040000795c */ /* 0x000fe20000300000 */
.L_x_175:
[--C-:B------:R-:W-:Y:S01]  /*8e80*/  IMAD R9, R8, 0x10000, R19.reuse ;  /* 0x0001000008097824 */ /* 0x100fe200078e0213 */
[----:B------:R-:W-:Y:S01]  /*8e90*/  R2UR UR34, R20 ;  /* 0x00000000142272ca */ /* 0x000fe200000e0000 */
[----:B------:R-:W-:Y:S01]  /*8ea0*/  IMAD R19, R8, 0x4000, R19 ;  /* 0x0000400008137824 */ /* 0x000fe200078e0213 */
[----:B------:R-:W-:Y:S01]  /*8eb0*/  R2UR UR33, R18 ;  /* 0x00000000122172ca */ /* 0x000fe200000e0000 */
[----:B------:R-:W-:Y:S01]  /*8ec0*/  VIADD R0, R0, 0xffffffff ;  /* 0xffffffff00007836 */ /* 0x000fe20000000000 */
[----:B------:R-:W-:Y:S01]  /*8ed0*/  R2UR UR24, R9 ;  /* 0x00000000091872ca */ /* 0x000fe200000e0000 */
[----:B------:R-:W-:Y:S01]  /*8ee0*/  UIADD3 UR14, UP0, UR38, 0xf0, URZ ;  /* 0x000000f0260e7890 */ /* 0x000fe2000ff1e03f */
[----:B------:R-:W-:Y:S01]  /*8ef0*/  R2UR UR8, R19 ;  /* 0x00000000130872ca */ /* 0x000fe200000e0000 */
[----:B------:R-:W-:Y:S01]  /*8f00*/  UIADD3 UR40, UP1, UR38, 0x1f0, URZ ;  /* 0x000001f026287890 */ /* 0x000fe2000ff3e03f */
[----:B------:R-:W-:Y:S01]  /*8f10*/  R2UR UR36, R6 ;  /* 0x00000000062472ca */ /* 0x000fe200000e0000 */
[----:B------:R-:W-:Y:S01]  /*8f20*/  UIADD3.X UR15, URZ, UR39, URZ, UP0, !UPT ;  /* 0x000000273f0f7290 */ /* 0x000fe200087fe43f */
[----:B------:R-:W-:Y:S01]  /*8f30*/  R2UR UR35, R11 ;  /* 0x000000000b2372ca */ /* 0x000fe200000e0000 */
[----:B------:R-:W-:Y:S01]  /*8f40*/  UIADD3.X UR41, URZ, UR39, URZ, UP1, !UPT ;  /* 0x000000273f297290 */ /* 0x000fe20008ffe43f */
[----:B------:R-:W-:Y:S01]  /*8f50*/  R2UR UR19, R15 ;  /* 0x000000000f1372ca */ /* 0x000fe200000e0000 */
[----:B------:R-:W-:Y:S01]  /*8f60*/  UIADD3 UR26, UR34, 0x80, URZ ;  /* 0x00000080221a7890 */ /* 0x000fe2000fffe03f */
[----:B------:R-:W-:Y:S01]  /*8f70*/  ISETP.GT.AND P2, PT, R0, 0x1, PT ;  /* 0x000000010000780c */ /* 0x000fe20003f44270 */
[----:B------:R-:W-:Y:S01]  /*8f80*/  VIADD R8, R8, 0x1 ;  /* 0x0000000108087836 */ /* 0x000fe20000000000 */
[----:B------:R-:W-:Y:S01]  /*8f90*/  UMOV UR22, 0x0 ;  /* 0x0000000000167882 */ /* 0x000fe20000000000 */
[----:B------:R-:W-:Y:S01]  /*8fa0*/  UIADD3 UR32, UR24, 0x100, URZ ;  /* 0x0000010018207890 */ /* 0x000fe2000fffe03f */
[----:B------:R-:W-:Y:S01]  /*8fb0*/  VIADD R20, R20, 0x100 ;  /* 0x0000010014147836 */ /* 0x000fe20000000000 */
[----:B------:R-:W-:Y:S01]  /*8fc0*/  UIADD3 UR24, UR24, 0x8100, URZ ;  /* 0x0000810018187890 */ /* 0x000fe2000fffe03f */
[----:B------:R-:W-:Y:S01]  /*8fd0*/  ISETP.NE.AND P1, PT, R8, 0x2, PT ;  /* 0x000000020800780c */ /* 0x000fe20003f25270 */
[----:B------:R-:W-:-:S02]  /*8fe0*/  UIADD3 UR16, UR8, 0x20100, URZ ;  /* 0x0002010008107890 */ /* 0x000fc4000fffe03f */
[----:B------:R-:W-:Y:S01]  /*8ff0*/  UIADD3 UR8, UR8, 0x22100, URZ ;  /* 0x0002210008087890 */ /* 0x000fe2000fffe03f */
[----:B------:R-:W-:Y:S01]  /*9000*/  SEL R10, RZ, 0x1, P1 ;  /* 0x00000001ff0a7807 */ /* 0x000fe20000800000 */
[----:B------:R-:W-:Y:S01]  /*9010*/  UMOV UR23, 0x10000000 ;  /* 0x1000000000177882 */ /* 0x000fe20000000000 */
[----:B------:R-:W-:Y:S01]  /*9020*/  UMOV UR25, UR33 ;  /* 0x0000002100197c82 */ /* 0x000fe20008000000 */
[----:B------:R-:W-:Y:S01]  /*9030*/  UMOV UR28, UR36 ;  /* 0x00000024001c7c82 */ /* 0x000fe20008000000 */
[----:B------:R-:W-:Y:S01]  /*9040*/  UMOV UR27, UR35 ;  /* 0x00000023001b7c82 */ /* 0x000fe20008000000 */
[----:B------:R-:W-:Y:S01]  /*9050*/  UMOV UR17, UR33 ;  /* 0x0000002100117c82 */ /* 0x000fe20008000000 */
[----:B------:R-:W-:Y:S01]  /*9060*/  UMOV UR18, UR34 ;  /* 0x0000002200127c82 */ /* 0x000fe20008000000 */
[----:B------:R-:W-:Y:S01]  /*9070*/  UMOV UR20, UR36 ;  /* 0x0000002400147c82 */ /* 0x000fe20008000000 */
[----:B------:R0:W-:Y:S01]  /*9080*/  UTMALDG.3D [UR32], [UR14], desc[UR22] ;  /* 0x000016200e0075b4 */ /* 0x0001e20008011000 */
[----:B------:R-:W-:Y:S01]  /*9090*/  UMOV UR9, UR33 ;  /* 0x0000002100097c82 */ /* 0x000fe20008000000 */
[----:B------:R-:W-:Y:S01]  /*90a0*/  UMOV UR11, UR19 ;  /* 0x00000013000b7c82 */ /* 0x000fe20008000000 */
[----:B------:R-:W-:Y:S01]  /*90b0*/  UMOV UR12, UR36 ;  /* 0x00000024000c7c82 */ /* 0x000fe20008000000 */
[----:B------:R-:W-:Y:S01]  /*90c0*/  UMOV UR10, UR26 ;  /* 0x0000001a000a7c82 */ /* 0x000fe20008000000 */
[----:B------:R-:W-:-:S02]  /*90d0*/  LOP3.LUT R7, R7, R10, RZ, 0x3c, !PT ;  /* 0x0000000a07077212 */ /* 0x000fc400078e3cff */
[----:B------:R-:W-:Y:S01]  /*90e0*/  SEL R8, R8, RZ, P1 ;  /* 0x000000ff08087207 */ /* 0x000fe20000800000 */
[----:B------:R0:W-:Y:S01]  /*90f0*/  UTMALDG.3D [UR24], [UR14], desc[UR22] ;  /* 0x000016180e0075b4 */ /* 0x0001e20008011000 */
[----:B------:R0:W-:Y:S01]  /*9100*/  UTMALDG.3D [UR16], [UR40], desc[UR22] ;  /* 0x00001610280075b4 */ /* 0x0001e20008011000 */
[----:B------:R0:W-:Y:S02]  /*9110*/  UTMALDG.3D [UR8], [UR40], desc[UR22] ;  /* 0x00001608280075b4 */ /* 0x0001e40008011000 */
[----:B0-----:R-:W-:Y:S05]  /*9120*/  @P2 BRA `(.L_x_176) ;  /* 0xfffffffc00182947 */ /* 0x001fea000383ffff */
.L_x_172:
[----:B------:R-:W-:Y:S05]  /*9130*/  BSYNC B1 ;  /* 0x0000000000017941 */ /* 0x000fea0003800000 */
.L_x_171:
[----:B------:R-:W-:Y:S01]  /*9140*/  LOP3.LUT P2, RZ, R14, 0xff, RZ, 0xc0, !PT ;  /* 0x000000ff0eff7812 */ /* 0x000fe2000784c0ff */
[----:B------:R-:W-:Y:S01]  /*9150*/  IMAD.IADD R5, R16, 0x1, R5 ;  /* 0x0000000110057824 */ /* 0x000fe200078e0205 */
[----:B------:R-:W-:Y:S01]  /*9160*/  IADD3 R2, P5, R2, UR30, RZ ;  /* 0x0000001e02027c10 */ /* 0x000fe2000ffbe0ff */
[----:B------:R-:W-:Y:S01]  /*9170*/  ULDC.64 UR8, c[0x0][0x650] ;  /* 0x0001940000087ab9 */ /* 0x000fe20000000a00 */
[----:B------:R-:W-:Y:S01]  /*9180*/  BSSY B1, `(.L_x_177) ;  /* 0x000006b000017945 */ /* 0x000fe20003800000 */
[----:B------:R-:W-:Y:S01]  /*9190*/  IMAD.MOV.U32 R11, RZ, RZ, -0x1 ;  /* 0xffffffffff0b7424 */ /* 0x000fe200078e00ff */
[----:B------:R-:W-:Y:S01]  /*91a0*/  ISETP.GT.U32.AND P1, PT, R5, 0x1, PT ;  /* 0x000000010500780c */ /* 0x000fe20003f24070 */
[----:B------:R-:W-:Y:S01]  /*91b0*/  IMAD.MOV.U32 R15, RZ, RZ, -0x1 ;  /* 0xffffffffff0f7424 */ /* 0x000fe200078e00ff */
[----:B------:R-:W-:Y:S02]  /*91c0*/  SHF.R.U32.HI R0, RZ, 0x1, R5 ;  /* 0x00000001ff007819 */ /* 0x000fe40000011605 */
[----:B------:R-:W-:-:S02]  /*91d0*/  ISETP.LT.U32.AND P1, PT, R16, 0x2, P1 ;  /* 0x000000021000780c */ /* 0x000fc40000f21070 */
[----:B------:R-:W-:Y:S01]  /*91e0*/  IADD3.X R3, R3, UR7, RZ, P5, !PT ;  /* 0x0000000703037c10 */ /* 0x000fe2000affe4ff */
[----:B------:R-:W0:Y:S01]  /*91f0*/  @P2 S2R R7, SR_CgaCtaId ;  /* 0x0000000000072919 */ /* 0x000e220000008800 */
[----:B------:R-:W-:Y:S02]  /*9200*/  @P2 MOV R6, 0x400 ;  /* 0x0000040000062802 */ /* 0x000fe40000000f00 */
[----:B------:R-:W-:Y:S02]  /*9210*/  ISETP.GE.U32.AND P5, PT, R2, UR8, PT ;  /* 0x0000000802007c0c */ /* 0x000fe4000bfa6070 */
[----:B------:R-:W-:Y:S02]  /*9220*/  LOP3.LUT R0, R0, 0x1, RZ, 0xc0, !PT ;  /* 0x0000000100007812 */ /* 0x000fe400078ec0ff */
[----:B------:R-:W-:Y:S02]  /*9230*/  LOP3.LUT R5, R5, 0x1, RZ, 0xc0, !PT ;  /* 0x0000000105057812 */ /* 0x000fe400078ec0ff */
[----:B------:R-:W-:-:S02]  /*9240*/  PRMT R14, RZ, 0x7610, R14 ;  /* 0x00007610ff0e7816 */ /* 0x000fc4000000000e */
[----:B0-----:R-:W-:Y:S02]  /*9250*/  @P2 LEA R6, R7, R6, 0x18 ;  /* 0x0000000607062211 */ /* 0x001fe400078ec0ff */
[----:B------:R-:W-:Y:S02]  /*9260*/  SEL R7, RZ, 0x1, !P1 ;  /* 0x00000001ff077807 */ /* 0x000fe40004800000 */
[----:B------:R-:W-:Y:S01]  /*9270*/  ISETP.GE.U32.AND.EX P1, PT, R3, UR9, PT, P5 ;  /* 0x0000000903007c0c */ /* 0x000fe2000bf26150 */
[----:B------:R0:W-:Y:S01]  /*9280*/  @P2 SYNCS.ARRIVE.TRANS64.A1T0 RZ, [R6+URZ+0x38], RZ ;  /* 0x000038ff06ff29a7 */ /* 0x0001e2000810003f */
[----:B------:R-:W-:-:S04]  /*9290*/  ISETP.NE.U32.AND P2, PT, R0, 0x1, PT ;  /* 0x000000010000780c */ /* 0x000fc80003f45070 */
[----:B------:R-:W-:Y:S01]  /*92a0*/  ISETP.GT.U32.AND P2, PT, R16, 0x1, !P2 ;  /* 0x000000011000780c */ /* 0x000fe20005744070 */
[----:B0-----:R-:W-:-:S03]  /*92b0*/  IMAD.MOV.U32 R6, RZ, RZ, -0x1 ;  /* 0xffffffffff067424 */ /* 0x001fc600078e00ff */
[----:B------:R-:W-:-:S04]  /*92c0*/  SEL R0, RZ, 0x1, !P2 ;  /* 0x00000001ff007807 */ /* 0x000fc80005000000 */
[----:B------:R-:W-:Y:S02]  /*92d0*/  LOP3.LUT R12, R0, R12, R7, 0x96, !PT ;  /* 0x0000000c000c7212 */ /* 0x000fe400078e9607 */
[----:B------:R-:W-:Y:S01]  /*92e0*/  PRMT R0, RZ, 0x7610, R0 ;  /* 0x00007610ff007816 */ /* 0x000fe20000000000 */
[----:B------:R-:W-:Y:S06]  /*92f0*/  @P1 BRA `(.L_x_178) ;  /* 0x00000004004c1947 */ /* 0x000fec0003800000 */
[----:B------:R-:W-:Y:S01]  /*9300*/  ULDC.64 UR8, c[0x0][0x628] ;  /* 0x00018a0000087ab9 */ /* 0x000fe20000000a00 */
[----:B------:R-:W0:Y:S01]  /*9310*/  S2R R15, SR_CTAID.X ;  /* 0x00000000000f7919 */ /* 0x000e220000002500 */
[----:B------:R-:W-:Y:S01]  /*9320*/  ISETP.NE.U32.AND P1, PT, RZ, UR8, PT ;  /* 0x00000008ff007c0c */ /* 0x000fe2000bf25070 */
[----:B------:R-:W-:Y:S01]  /*9330*/  ULDC UR11, c[0x0][0x630] ;  /* 0x00018c00000b7ab9 */ /* 0x000fe20000000800 */
[----:B------:R-:W-:Y:S01]  /*9340*/  IMAD.MOV.U32 R6, RZ, RZ, R2 ;  /* 0x000000ffff067224 */ /* 0x000fe200078e0002 */
[----:B------:R-:W1:Y:S01]  /*9350*/  S2R R0, SR_CTAID.Y ;  /* 0x0000000000007919 */ /* 0x000e620000002600 */
[----:B------:R-:W-:Y:S01]  /*9360*/  ISETP.NE.AND.EX P1, PT, RZ, UR9, PT, P1 ;  /* 0x00000009ff007c0c */ /* 0x000fe2000bf25310 */
[----:B------:R-:W-:-:S12]  /*9370*/  IMAD.MOV.U32 R7, RZ, RZ, R3 ;  /* 0x000000ffff077224 */ /* 0x000fd800078e0003 */
[----:B------:R-:W-:Y:S05]  /*9380*/  @!P1 BRA `(.L_x_179) ;  /* 0x0000000000289947 */ /* 0x000fea0003800000 */
[----:B------:R-:W-:Y:S02]  /*9390*/  ULDC UR10, c[0x0][0x634] ;  /* 0x00018d00000a7ab9 */ /* 0x000fe40000000800 */
[----:B------:R-:W-:-:S05]  /*93a0*/  IADD3 R11, P1, R2, UR10, RZ ;  /* 0x0000000a020b7c10 */ /* 0x000fca000ff3e0ff */
[----:B------:R-:W-:-:S04]  /*93b0*/  IMAD.X R19, RZ, RZ, R3, P1 ;  /* 0x000000ffff137224 */ /* 0x000fc800008e0603 */
[----:B------:R-:W-:-:S04]  /*93c0*/  IMAD.WIDE.U32 R8, R19, UR8, RZ ;  /* 0x0000000813087c25 */ /* 0x000fc8000f8e00ff */
[----:B------:R-:W-:-:S04]  /*93d0*/  IMAD.WIDE.U32 R8, P1, R11, UR9, R8 ;  /* 0x000000090b087c25 */ /* 0x000fc8000f820008 */
[----:B------:R-:W-:-:S04]  /*93e0*/  IMAD.WIDE.U32 R10, R11, UR8, RZ ;  /* 0x000000080b0a7c25 */ /* 0x000fc8000f8e00ff */
[----:B------:R-:W-:Y:S01]  /*93f0*/  IMAD.X R7, RZ, RZ, RZ, P1 ;  /* 0x000000ffff077224 */ /* 0x000fe200008e06ff */
[----:B------:R-:W-:Y:S01]  /*9400*/  IADD3 RZ, P1, R11, R8, RZ ;  /* 0x000000080bff7210 */ /* 0x000fe20007f3e0ff */
[----:B------:R-:W-:-:S04]  /*9410*/  IMAD.MOV.U32 R6, RZ, RZ, R9 ;  /* 0x000000ffff067224 */ /* 0x000fc800078e0009 */
[----:B------:R-:W-:-:S08]  /*9420*/  IMAD.WIDE.U32.X R6, R19, UR9, R6, P1 ;  /* 0x0000000913067c25 */ /* 0x000fd000088e0406 */
.L_x_179:
[--C-:B------:R-:W-:Y:S01]  /*9430*/  SHF.R.U64 R10, R6, UR11, R7.reuse ;  /* 0x0000000b060a7c19 */ /* 0x100fe20008001207 */
[----:B------:R-:W-:Y:S01]  /*9440*/  ULDC.64 UR8, c[0x0][0x620] ;  /* 0x0001880000087ab9 */ /* 0x000fe20000000a00 */
[----:B------:R-:W-:Y:S01]  /*9450*/  SHF.R.U32.HI R6, RZ, UR11, R7 ;  /* 0x0000000bff067c19 */ /* 0x000fe20008011607 */
[----:B------:R-:W2:Y:S01]  /*9460*/  LDC R22, c[0x0][0x144] ;  /* 0x00005100ff167b82 */ /* 0x000ea20000000800 */
[----:B------:R-:W-:Y:S01]  /*9470*/  IADD3 R9, P1, RZ, -R10, RZ ;  /* 0x8000000aff097210 */ /* 0x000fe20007f3e0ff */
[----:B------:R-:W-:Y:S01]  /*9480*/  ULDC.64 UR12, c[0x0][0x640] ;  /* 0x00019000000c7ab9 */ /* 0x000fe20000000a00 */
[----:B0-----:R-:W-:Y:S01]  /*9490*/  I2FP.F32.U32 R11, R15 ;  /* 0x0000000f000b7245 */ /* 0x001fe20000201000 */
[----:B------:R-:W-:Y:S02]  /*94a0*/  ULDC UR10, c[0x0][0x608] ;  /* 0x00018200000a7ab9 */ /* 0x000fe40000000800 */
[----:B------:R-:W-:Y:S01]  /*94b0*/  IMAD.X R6, RZ, RZ, ~R6, P1 ;  /* 0x000000ffff067224 */ /* 0x000fe200008e0e06 */
[----:B------:R-:W-:Y:S01]  /*94c0*/  ISETP.NE.U32.AND P1, PT, RZ, UR12, PT ;  /* 0x0000000cff007c0c */ /* 0x000fe2000bf25070 */
[----:B------:R-:W0:Y:S02]  /*94d0*/  LDC R19, c[0x0][0x148] ;  /* 0x00005200ff137b82 */ /* 0x000e240000000800 */
[----:B------:R-:W-:Y:S01]  /*94e0*/  IMAD R8, R6, UR8, RZ ;  /* 0x0000000806087c24 */ /* 0x000fe2000f8e02ff */
[----:B------:R-:W-:Y:S01]  /*94f0*/  ISETP.NE.AND.EX P1, PT, RZ, UR13, PT, P1 ;  /* 0x0000000dff007c0c */ /* 0x000fe2000bf25310 */
[----:B------:R-:W-:Y:S01]  /*9500*/  IMAD.WIDE.U32 R6, R9, UR8, R2 ;  /* 0x0000000809067c25 */ /* 0x000fe2000f8e0002 */
[----:B------:R-:W-:-:S03]  /*9510*/  ULDC UR8, c[0x0][0x150] ;  /* 0x0000540000087ab9 */ /* 0x000fc60000000800 */
[----:B------:R-:W-:Y:S02]  /*9520*/  IMAD R9, R9, UR9, R8 ;  /* 0x0000000909097c24 */ /* 0x000fe4000f8e0208 */
[----:B------:R-:W-:Y:S01]  /*9530*/  FMUL R8, R11, UR8 ;  /* 0x000000080b087c20 */ /* 0x000fe20008400000 */
[----:B------:R-:W-:Y:S01]  /*9540*/  ULDC UR8, c[0x0][0x618] ;  /* 0x0001860000087ab9 */ /* 0x000fe20000000800 */
[----:B------:R-:W-:Y:S01]  /*9550*/  ULDC UR9, c[0x0][0x154] ;  /* 0x0000550000097ab9 */ /* 0x000fe20000000800 */
[----:B------:R-:W-:-:S03]  /*9560*/  IMAD.IADD R7, R7, 0x1, R9 ;  /* 0x0000000107077824 */ /* 0x000fc600078e0209 */
[----:B------:R-:W3:Y:S02]  /*9570*/  F2I.U32.TRUNC.NTZ R8, R8 ;  /* 0x0000000800087305 */ /* 0x000ee4000020f000 */
[----:B------:R-:W-:Y:S02]  /*9580*/  SHF.R.U64 R11, R6, UR8, R7 ;  /* 0x00000008060b7c19 */ /* 0x000fe40008001207 */
[----:B-1----:R-:W-:-:S05]  /*9590*/  I2FP.F32.U32 R6, R0 ;  /* 0x0000000000067245 */ /* 0x002fca0000201000 */
[----:B------:R-:W-:Y:S01]  /*95a0*/  FMUL R21, R6, UR9 ;  /* 0x0000000906157c20 */ /* 0x000fe20008400000 */
[----:B------:R-:W-:Y:S01]  /*95b0*/  SHF.R.U32.HI R6, RZ, UR8, R7 ;  /* 0x00000008ff067c19 */ /* 0x000fe20008011607 */
[----:B------:R-:W-:-:S03]  /*95c0*/  ULDC UR8, c[0x0][0x658] ;  /* 0x0001960000087ab9 */ /* 0x000fc60000000800 */
[--C-:B------:R-:W-:Y:S01]  /*95d0*/  SHF.R.U64 R20, R11, UR10, R6.reuse ;  /* 0x0000000a0b147c19 */ /* 0x100fe20008001206 */
[----:B------:R-:W1:Y:S01]  /*95e0*/  F2I.U32.TRUNC.NTZ R21, R21 ;  /* 0x0000001500157305 */ /* 0x000e62000020f000 */
[----:B------:R-:W-:Y:S01]  /*95f0*/  SHF.R.U32.HI R7, RZ, UR10, R6 ;  /* 0x0000000aff077c19 */ /* 0x000fe20008011606 */
[----:B---3--:R-:W-:-:S03]  /*9600*/  IMAD.MOV R8, RZ, RZ, -R8 ;  /* 0x000000ffff087224 */ /* 0x008fc600078e0a08 */
[----:B------:R-:W-:Y:S01]  /*9610*/  SHF.R.U64 R18, R20, UR8, R7 ;  /* 0x0000000814127c19 */ /* 0x000fe20008001207 */
[----:B--2---:R-:W-:Y:S01]  /*9620*/  IMAD R15, R22, R8, R15 ;  /* 0x00000008160f7224 */ /* 0x004fe200078e020f */
[----:B------:R-:W-:-:S03]  /*9630*/  SHF.R.U32.HI R23, RZ, UR8, R7 ;  /* 0x00000008ff177c19 */ /* 0x000fc60008011607 */
[----:B------:R-:W-:Y:S02]  /*9640*/  IMAD.MOV.U32 R6, RZ, RZ, R18 ;  /* 0x000000ffff067224 */ /* 0x000fe400078e0012 */
[----:B------:R-:W-:Y:S01]  /*9650*/  IMAD.MOV.U32 R7, RZ, RZ, R23 ;  /* 0x000000ffff077224 */ /* 0x000fe200078e0017 */
[----:B-1----:R-:W-:Y:S06]  /*9660*/  @!P1 BRA `(.L_x_180) ;  /* 0x0000000000289947 */ /* 0x002fec0003800000 */
[----:B------:R-:W-:Y:S02]  /*9670*/  ULDC UR8, c[0x0][0x64c] ;  /* 0x0001930000087ab9 */ /* 0x000fe40000000800 */
[----:B------:R-:W-:-:S05]  /*9680*/  IADD3 R7, P1, R18, UR8, RZ ;  /* 0x0000000812077c10 */ /* 0x000fca000ff3e0ff */
[----:B------:R-:W-:-:S04]  /*9690*/  IMAD.X R23, RZ, RZ, R23, P1 ;  /* 0x000000ffff177224 */ /* 0x000fc800008e0617 */
[----:B------:R-:W-:-:S04]  /*96a0*/  IMAD.WIDE.U32 R8, R23, UR12, RZ ;  /* 0x0000000c17087c25 */ /* 0x000fc8000f8e00ff */
[----:B------:R-:W-:-:S04]  /*96b0*/  IMAD.WIDE.U32 R8, P1, R7, UR13, R8 ;  /* 0x0000000d07087c25 */ /* 0x000fc8000f820008 */
[----:B------:R-:W-:-:S04]  /*96c0*/  IMAD.WIDE.U32 R6, R7, UR12, RZ ;  /* 0x0000000c07067c25 */ /* 0x000fc8000f8e00ff */
[----:B------:R-:W-:Y:S01]  /*96d0*/  IMAD.MOV.U32 R6, RZ, RZ, R9 ;  /* 0x000000ffff067224 */ /* 0x000fe200078e0009 */
[----:B------:R-:W-:Y:S01]  /*96e0*/  IADD3 RZ, P2, R7, R8, RZ ;  /* 0x0000000807ff7210 */ /* 0x000fe20007f5e0ff */
[----:B------:R-:W-:-:S04]  /*96f0*/  IMAD.X R7, RZ, RZ, RZ, P1 ;  /* 0x000000ffff077224 */ /* 0x000fc800008e06ff */
[----:B------:R-:W-:-:S08]  /*9700*/  IMAD.WIDE.U32.X R6, R23, UR13, R6, P2 ;  /* 0x0000000d17067c25 */ /* 0x000fd000090e0406 */
.L_x_180:
[----:B------:R-:W-:Y:S01]  /*9710*/  ULDC UR8, c[0x0][0x648] ;  /* 0x0001920000087ab9 */ /* 0x000fe20000000800 */
[----:B------:R-:W-:Y:S01]  /*9720*/  LOP3.LUT R20, R20, UR6, RZ, 0xc0, !PT ;  /* 0x0000000614147c12 */ /* 0x000fe2000f8ec0ff */
[----:B------:R-:W-:Y:S01]  /*9730*/  IMAD.MOV R21, RZ, RZ, -R21 ;  /* 0x000000ffff157224 */ /* 0x000fe200078e0a15 */
[----:B------:R-:W-:Y:S01]  /*9740*/  SHF.R.U64 R7, R6, UR8, R7 ;  /* 0x0000000806077c19 */ /* 0x000fe20008001207 */
[----:B------:R-:W-:Y:S01]  /*9750*/  ULDC UR8, c[0x0][0x638] ;  /* 0x00018e0000087ab9 */ /* 0x000fe20000000800 */
[----:B------:R-:W-:Y:S01]  /*9760*/  ULDC UR9, c[0x0][0x610] ;  /* 0x0001840000097ab9 */ /* 0x000fe20000000800 */
[----:B0-----:R-:W-:Y:S02]  /*9770*/  @P3 IMAD R15, R19, R21, R0 ;  /* 0x00000015130f3224 */ /* 0x001fe400078e0200 */
[----:B------:R-:W-:Y:S02]  /*9780*/  IMAD.MOV R9, RZ, RZ, -R7 ;  /* 0x000000ffff097224 */ /* 0x000fe400078e0a07 */
[----:B------:R-:W-:Y:S01]  /*9790*/  IMAD R20, R7, UR5, R20 ;  /* 0x0000000507147c24 */ /* 0x000fe2000f8e0214 */
[----:B------:R-:W-:Y:S01]  /*97a0*/  LOP3.LUT R7, R11, UR4, RZ, 0xc0, !PT ;  /* 0x000000040b077c12 */ /* 0x000fe2000f8ec0ff */
[----:B------:R-:W-:Y:S01]  /*97b0*/  IMAD R18, R9, UR8, R18 ;  /* 0x0000000809127c24 */ /* 0x000fe2000f8e0212 */
[----:B------:R-:W-:Y:S01]  /*97c0*/  ULDC UR8, c[0x0][0x600] ;  /* 0x0001800000087ab9 */ /* 0x000fe20000000800 */
[----:B------:R-:W-:-:S02]  /*97d0*/  IMAD R11, R20, UR9, R15 ;  /* 0x00000009140b7c24 */ /* 0x000fc4000f8e020f */
[----:B------:R-:W-:Y:S02]  /*97e0*/  IMAD R18, R18, UR8, R7 ;  /* 0x0000000812127c24 */ /* 0x000fe4000f8e0207 */
[----:B------:R-:W-:Y:S02]  /*97f0*/  IMAD.MOV.U32 R0, RZ, RZ, 0x1 ;  /* 0x00000001ff007424 */ /* 0x000fe400078e00ff */
[----:B------:R-:W-:Y:S01]  /*9800*/  IMAD.MOV.U32 R6, RZ, RZ, R10 ;  /* 0x000000ffff067224 */ /* 0x000fe200078e000a */
[----:B------:R-:W-:Y:S02]  /*9810*/  SEL R15, R18, R11, !P3 ;  /* 0x0000000b120f7207 */ /* 0x000fe40005800000 */
[----:B------:R-:W-:-:S07]  /*9820*/  SEL R11, R11, R18, !P3 ;  /* 0x000000120b0b7207 */ /* 0x000fce0005800000 */
.L_x_178:
[----:B------:R-:W-:Y:S05]  /*9830*/  BSYNC B1 ;  /* 0x0000000000017941 */ /* 0x000fea0003800000 */
.L_x_177:
[----:B------:R-:W-:-:S13]  /*9840*/  LOP3.LUT P1, RZ, R0, 0xff, RZ, 0xc0, !PT ;  /* 0x000000ff00ff7812 */ /* 0x000fda000782c0ff */
[----:B------:R-:W-:Y:S05]  /*9850*/  @P1 BRA `(.L_x_181) ;  /* 0xfffffff400181947 */ /* 0x000fea000383ffff */
[----:B------:R-:W-:Y:S05]  /*9860*/  BSYNC B0 ;  /* 0x0000000000007941 */ /* 0x000fea0003800000 */
.L_x_169:
[----:B------:R-:W-:-:S03]  /*9870*/  UMOV UR8, 0xffffffff ;  /* 0xffffffff00087882 */ /* 0x000fc60000000000 */
[----:B------:R-:W-:Y:S05]  /*9880*/  BRA.DIV UR8, `(.L_x_182) ;  /* 0x0000000208d47947 */ /* 0x000fea000b800000 */
[----:B------:R-:W-:-:S13]  /*9890*/  ELECT P0, URZ, PT ;  /* 0x00000000003f782f */ /* 0x000fda0003800000 */
.L_x_194:
[----:B------:R-:W-:Y:S04]  /*98a0*/  BSSY B0, `(.L_x_183) ;  /* 0x0000019000007945 */ /* 0x000fe80003800000 */
[----:B------:R-:W-:Y:S05]  /*98b0*/  @!P0 BRA `(.L_x_184) ;  /* 0x00000000005c8947 */ /* 0x000fea0003800000 */
[----:B------:R-:W-:-:S04]  /*98c0*/  LOP3.LUT R4, R4, 0x2, RZ, 0xfc, !PT ;  /* 0x0000000204047812 */ /* 0x000fc800078efcff */
[----:B------:R-:W-:-:S13]  /*98d0*/  ISETP.NE.AND P0, PT, R4, 0x3, PT ;  /* 0x000000030400780c */ /* 0x000fda0003f05270 */
[----:B------:R-:W-:Y:S05]  /*98e0*/  @!P0 BRA `(.L_x_185) ;  /* 0x0000000000048947 */ /* 0x000fea0003800000 */
[----:B------:R-:W-:Y:S01]  /*98f0*/  BPT.TRAP 0x1 ;  /* 0x000000040000795c */ /* 0x000fe20000300000 */
.L_x_185:
[----:B------:R-:W0:Y:S01]  /*9900*/  S2R R3, SR_CgaCtaId ;  /* 0x0000000000037919 */ /* 0x000e220000008800 */
[----:B------:R-:W-:Y:S02]  /*9910*/  MOV R0, 0x400 ;  /* 0x0000040000007802 */ /* 0x000fe40000000f00 */
[----:B------:R-:W-:Y:S02]  /*9920*/  SHF.L.U32 R2, R12, 0x1f, RZ ;  /* 0x0000001f0c027819 */ /* 0x000fe400000006ff */
[----:B0-----:R-:W-:-:S05]  /*9930*/  LEA R0, R3, R0, 0x18 ;  /* 0x0000000003007211 */ /* 0x001fca00078ec0ff */
[----:B------:R-:W-:-:S04]  /*9940*/  VIADD R0, R0, 0x10 ;  /* 0x0000001000007836 */ /* 0x000fc80000000000 */
[C---:B------:R-:W-:Y:S02]  /*9950*/  IMAD R7, R5.reuse, 0x8, R0 ;  /* 0x0000000805077824 */ /* 0x040fe400078e0200 */
[----:B------:R-:W-:Y:S02]  /*9960*/  VIADD R5, R5, 0x1 ;  /* 0x0000000105057836 */ /* 0x000fe40000000000 */
[----:B------:R-:W0:Y:S03]  /*9970*/  SYNCS.PHASECHK.TRANS64.TRYWAIT P0, [R7+URZ], R2 ;  /* 0x00000002070075a7 */ /* 0x000e26000800017f */
[----:B------:R-:W-:-:S04]  /*9980*/  ISETP.NE.AND P1, PT, R5, 0x2, PT ;  /* 0x000000020500780c */ /* 0x000fc80003f25270 */
[----:B------:R-:W-:Y:S02]  /*9990*/  SEL R3, RZ, 0x1, P1 ;  /* 0x00000001ff037807 */ /* 0x000fe40000800000 */
[----:B------:R-:W-:Y:S02]  /*99a0*/  SEL R5, R5, RZ, P1 ;  /* 0x000000ff05057207 */ /* 0x000fe40000800000 */
[----:B------:R-:W-:Y:S01]  /*99b0*/  LOP3.LUT R3, R12, R3, RZ, 0x3c, !PT ;  /* 0x000000030c037212 */ /* 0x000fe200078e3cff */
[----:B0-----:R-:W-:Y:S06]  /*99c0*/  @!P0 BRA `(.L_x_186) ;  /* 0x0000000000a88947 */ /* 0x001fec0003800000 */
.L_x_195:
[----:B------:R-:W-:Y:S01]  /*99d0*/  IMAD R5, R5, 0x8, R0 ;  /* 0x0000000805057824 */ /* 0x000fe200078e0200 */
[----:B------:R-:W-:-:S07]  /*99e0*/  SHF.L.U32 R0, R3, 0x1f, RZ ;  /* 0x0000001f03007819 */ /* 0x000fce00000006ff */
.L_x_187:
[----:B-1----:R1:W2:Y:S02]  /*99f0*/  SYNCS.PHASECHK.TRANS64.TRYWAIT P0, [R5+URZ], R0 ;  /* 0x00000000050075a7 */ /* 0x0022a4000800017f */
[----:B--2---:R-:W-:Y:S05]  /*9a00*/  @!P0 NANOSLEEP.SYNCS 0x989680 ;  /* 0x009896800000895d */ /* 0x004fea0003900000 */
[----:B------:R-:W2:Y:S02]  /*9a10*/  @!P0 SYNCS.PHASECHK.TRANS64 P0, [R5+URZ], R0 ;  /* 0x00000000050085a7 */ /* 0x000ea4000800007f */
[----:B--2---:R-:W-:Y:S05]  /*9a20*/  @!P0 BRA `(.L_x_187) ;  /* 0xfffffffc00f08947 */ /* 0x004fea000383ffff */
.L_x_184:
[----:B------:R-:W-:Y:S05]  /*9a30*/  BSYNC B0 ;  /* 0x0000000000007941 */ /* 0x000fea0003800000 */
.L_x_183:
[----:B------:R-:W-:Y:S05]  /*9a40*/  EXIT ;  /* 0x000000000000794d */ /* 0x000fea0003800000 */
.L_x_17:
[----:B-1----:R-:W-:-:S04]  /*9a50*/  IMAD.U32 R11, RZ, RZ, UR6 ;  /* 0x00000006ff0b7e24 */ /* 0x002fc8000f8e00ff */
[----:B------:R1:W4:Y:S03]  /*9a60*/  SYNCS.PHASECHK.TRANS64.TRYWAIT P0, [R11+URZ], R10 ;  /* 0x0000000a0b0075a7 */ /* 0x000326000800017f */
[----:B----4-:R-:W-:Y:S05]  /*9a70*/  @!P0 NANOSLEEP.SYNCS 0x989680 ;  /* 0x009896800000895d */ /* 0x010fea0003900000 */
[----:B------:R-:W4:Y:S02]  /*9a80*/  @!P0 SYNCS.PHASECHK.TRANS64 P0, [R11+URZ], R10 ;  /* 0x0000000a0b0085a7 */ /* 0x000f24000800007f */
[----:B----4-:R-:W-:Y:S05]  /*9a90*/  @!P0 BRA `(.L_x_17) ;  /* 0xfffffffc00ec8947 */ /* 0x010fea000383ffff */
[----:B------:R-:W-:Y:S05]  /*9aa0*/  BRA `(.L_x_16) ;  /* 0xffffff7800987947 */ /* 0x000fea000383ffff */
.L_x_23:
[----:B-1----:R-:W-:-:S04]  /*9ab0*/  IMAD.U32 R12, RZ, RZ, UR14 ;  /* 0x0000000eff0c7e24 */ /* 0x002fc8000f8e00ff */
[----:B------:R1:W4:Y:S03]  /*9ac0*/  SYNCS.PHASECHK.TRANS64.TRYWAIT P0, [R12+URZ], R11 ;  /* 0x0000000b0c0075a7 */ /* 0x000326000800017f */
[----:B----4-:R-:W-:Y:S05]  /*9ad0*/  @!P0 NANOSLEEP.SYNCS 0x989680 ;  /* 0x009896800000895d */ /* 0x010fea0003900000 */
[----:B------:R-:W4:Y:S02]  /*9ae0*/  @!P0 SYNCS.PHASECHK.TRANS64 P0, [R12+URZ], R11 ;  /* 0x0000000b0c0085a7 */ /* 0x000f24000800007f */
[----:B----4-:R-:W-:Y:S05]  /*9af0*/  @!P0 BRA `(.L_x_23) ;  /* 0xfffffffc00ec8947 */ /* 0x010fea000383ffff */
[----:B------:R-:W-:Y:S05]  /*9b00*/  BRA `(.L_x_22) ;  /* 0xffffff8400e07947 */ /* 0x000fea000383ffff */
.L_x_170:
[----:B------:R-:W-:Y:S01]  /*9b10*/  BSSY B1, `(.L_x_188) ;  /* 0x0000006000017945 */ /* 0x000fe20003800000 */
[----:B------:R-:W-:-:S07]  /*9b20*/  IMAD.MOV.U32 R0, RZ, RZ, -0x1 ;  /* 0xffffffffff007424 */ /* 0x000fce00078e00ff */
[----:B------:R-:W-:Y:S05]  /*9b30*/  WARPSYNC.COLLECTIVE R0, `(.L_x_189) ;  /* 0x00000000000c7348 */ /* 0x000fea0003c00000 */
[----:B------:R-:W-:Y:S02]  /*9b40*/  ELECT P1, UR62, PT ;  /* 0x00000000003e782f */ /* 0x000fe40003820000 */
[----:B------:R-:W-:Y:S01]  /*9b50*/  MOV R0, UR62 ;  /* 0x0000003e00007c02 */ /* 0x000fe20008000f00 */
[----:B------:R-:W-:Y:S10]  /*9b60*/  ENDCOLLECTIVE ;  /* 0x000000000000791b */ /* 0x000ff40003800000 */
.L_x_189:
[----:B------:R-:W-:Y:S05]  /*9b70*/  BSYNC B1 ;  /* 0x0000000000017941 */ /* 0x000fea0003800000 */
.L_x_188:
[----:B------:R-:W-:Y:S05]  /*9b80*/  BRA `(.L_x_190) ;  /* 0xfffffff000587947 */ /* 0x000fea000383ffff */
.L_x_173:
[----:B-1----:R1:W2:Y:S02]  /*9b90*/  SYNCS.PHASECHK.TRANS64.TRYWAIT P1, [R18+URZ+0x10], R9 ;  /* 0x00001009120075a7 */ /* 0x0022a4000802017f */
[----:B--2---:R-:W-:Y:S05]  /*9ba0*/  @!P1 NANOSLEEP.SYNCS 0x989680 ;  /* 0x009896800000995d */ /* 0x004fea0003900000 */
[----:B------:R-:W2:Y:S02]  /*9bb0*/  @!P1 SYNCS.PHASECHK.TRANS64 P1, [R18+URZ+0x10], R9 ;  /* 0x00001009120095a7 */ /* 0x000ea4000802007f */
[----:B--2---:R-:W-:Y:S05]  /*9bc0*/  @!P1 BRA `(.L_x_173) ;  /* 0xfffffffc00f09947 */ /* 0x004fea000383ffff */
[----:B------:R-:W-:Y:S05]  /*9bd0*/  BRA `(.L_x_191) ;  /* 0xfffffff0008c7947 */ /* 0x000fea000383ffff */
.L_x_182:
[----:B------:R-:W-:Y:S01]  /*9be0*/  BSSY B0, `(.L_x_192) ;  /* 0x0000006000007945 */ /* 0x000fe20003800000 */
[----:B------:R-:W-:-:S07]  /*9bf0*/  IMAD.MOV.U32 R0, RZ, RZ, -0x1 ;  /* 0xffffffffff007424 */ /* 0x000fce00078e00ff */
[----:B------:R-:W-:Y:S05]  /*9c00*/  WARPSYNC.COLLECTIVE R0, `(.L_x_193) ;  /* 0x00000000000c7348 */ /* 0x000fea0003c00000 */
[----:B------:R-:W-:Y:S02]  /*9c10*/  ELECT P1, UR62, PT ;  /* 0x00000000003e782f */ /* 0x000fe40003820000 */
[----:B------:R-:W-:Y:S01]  /*9c20*/  MOV R0, UR62 ;  /* 0x0000003e00007c02 */ /* 0x000fe20008000f00 */
[----:B------:R-:W-:Y:S10]  /*9c30*/  ENDCOLLECTIVE ;  /* 0x000000000000791b */ /* 0x000ff40003800000 */
.L_x_193:
[----:B------:R-:W-:Y:S05]  /*9c40*/  BSYNC B0 ;  /* 0x0000000000007941 */ /* 0x000fea0003800000 */
.L_x_192:
[----:B------:R-:W-:Y:S01]  /*9c50*/  PLOP3.LUT P0, PT, P1, PT, PT, 0x80, 0x0 ;  /* 0x000000000000781c */ /* 0x000fe20000f0f070 */
[----:B------:R-:W-:-:S12]  /*9c60*/  BRA `(.L_x_194) ;  /* 0xfffffffc000c7947 */ /* 0x000fd8000383ffff */
.L_x_186:
[----:B0-----:R0:W1:Y:S02]  /*9c70*/  SYNCS.PHASECHK.TRANS64.TRYWAIT P0, [R7+URZ], R2 ;  /* 0x00000002070075a7 */ /* 0x001064000800017f */
[----:B-1----:R-:W-:Y:S05]  /*9c80*/  @!P0 NANOSLEEP.SYNCS 0x989680 ;  /* 0x009896800000895d */ /* 0x002fea0003900000 */
[----:B------:R-:W1:Y:S02]  /*9c90*/  @!P0 SYNCS.PHASECHK.TRANS64 P0, [R7+URZ], R2 ;  /* 0x00000002070085a7 */ /* 0x000e64000800007f */
[----:B-1----:R-:W-:Y:S05]  /*9ca0*/  @!P0 BRA `(.L_x_186) ;  /* 0xfffffffc00f08947 */ /* 0x002fea000383ffff */
[----:B------:R-:W-:Y:S05]  /*9cb0*/  BRA `(.L_x_195) ;  /* 0xfffffffc00447947 */ /* 0x000fea000383ffff */
.L_x_196:
[----:B------:R-:W-:-:S00]  /*9cc0*/  BRA `(.L_x_196) ;  /* 0xfffffffc00fc7947 */ /* 0x000fc0000383ffff */
[----:B------:R-:W-:-:S00]  /*9cd0*/  NOP ;  /* 0x0000000000007918 */ /* 0x000fc00000000000 */
        /* <DEDUP_REMOVED lines=10> */
.L_x_197:


//--------------------- .nv.shared._ZN7cutlass13device_kernelINS_4gemm6kernel13GemmUniversalIN4cute5tupleIJiiiiEEENS1_10collective13CollectiveMmaINS1_37MainloopSm90TmaGmmaWarpSpecializedFP8ILi2ENS5_IJNS4_1CILi1EEESB_SB_EEENS1_35KernelTmaWarpSpecializedCooperativeEEENS5_IJNSA_ILi256EEENSA_ILi64EEESF_EEENS_12float_e4m3_tENS5_IJlSB_lEEESI_SJ_NS4_8TiledMMAINS4_8MMA_AtomIJNS4_4SM904GMMA30MMA_64x64x32_F32E4M3E4M3_SS_TNILNSN_7ScaleInE1ELSP_1EEEEEENS4_6LayoutINS5_IJNSA_ILi2EEESB_SB_EEENS5_IJSB_NSA_ILi0EEESV_EEEEENS5_IJNS4_10UnderscoreESY_SY_EEEEENS4_13SM90_TMA_LOADENS4_14ComposedLayoutINS4_7SwizzleILi3ELi4ELi3EEENS4_18smem_ptr_flag_bitsILi8EEENSS_INS5_IJNSA_ILi8EEENSA_ILi128EEEEEENS5_IJS18_SB_EEEEEEEvNS4_8identityES11_S1C_vS1D_EENS_8epilogue10collective6detail29Sm90TmaWarpSpecializedAdapterINS1G_15DefaultEpilogueISI_SJ_SJ_NS1F_6thread17LinearCombinationISI_Li1EffLNS1K_9ScaleType4KindE0ELNS_15FloatRoundStyleE2ESI_EENS1_15EpilogueDefaultEEEEEvvEEEEvNT_6ParamsE --------------------------
	.section	.nv.shared._ZN7cutlass13device_kernelINS_4gemm6kernel13GemmUniversalIN4cute5tupleIJiiiiEEENS1_10collective13CollectiveMmaINS1_37MainloopSm90TmaGmmaWarpSpecializedFP8ILi2ENS5_IJNS4_1CILi1EEESB_SB_EEENS1_35KernelTmaWarpSpecializedCooperativeEEENS5_IJNSA_ILi256EEENSA_ILi64EEESF_EEENS_12float_e4m3_tENS5_IJlSB_lEEESI_SJ_NS4_8TiledMMAINS4_8MMA_AtomIJNS4_4SM904GMMA30MMA_64x64x32_F32E4M3E4M3_SS_TNILNSN_7ScaleInE1ELSP_1EEEEEENS4_6LayoutINS5_IJNSA_ILi2EEESB_SB_EEENS5_IJSB_NSA_ILi0EEESV_EEEEENS5_IJNS4_10UnderscoreESY_SY_EEEEENS4_13SM90_TMA_LOADENS4_14ComposedLayoutINS4_7SwizzleILi3ELi4ELi3EEENS4_18smem_ptr_flag_bitsILi8EEENSS_INS5_IJNSA_ILi8EEENSA_ILi128EEEEEENS5_IJS18_SB_EEEEEEEvNS4_8identityES11_S1C_vS1D_EENS_8epilogue10collective6detail29Sm90TmaWarpSpecializedAdapterINS1G_15DefaultEpilogueISI_SJ_SJ_NS1F_6thread17LinearCombinationISI_Li1EffLNS1K_9ScaleType4KindE0ELNS_15FloatRoundStyleE2ESI_EENS1_15EpilogueDefaultEEEEEvvEEEEvNT_6ParamsE,"aw",@nobits
	.sectionflags	@""
	.align	16
	.zero		1024


//--------------------- .nv.shared.reserved.0     --------------------------
	.section	.nv.shared.reserved.0,"aw",@nobits
	.weak		__nv_reservedSMEM_offset_0_alias
	.size		__nv_reservedSMEM_offset_0_alias, 0, 0
	.other		__nv_reservedSMEM_offset_0_alias,@"STO_CUDA_RESERVED_SHARED STV_DEFAULT"
__nv_reservedSMEM_offset_0_alias:
	.zero		0


//--------------------- .nv.global                --------------------------
	.section	.nv.global,"aw",@nobits
.nv.global:
	.type		_ZN39_INTERNAL_4df3e1cf_4_k_cu_8b083041_92824cute1_E,@object
	.size		_ZN39_INTERNAL_4df3e1cf_4_k_cu_8b083041_92824cute1_E,(_ZN39_INTERNAL_4df3e1cf_4_k_cu_8b083041_92824cuda3std3__45__cpo6cbeginE - _ZN39_INTERNAL_4df3e1cf_4_k_cu_8b083041_92824cute1_E)
_ZN39_INTERNAL_4df3e1cf_4_k_cu_8b083041_92824cute1_E:
	.zero		1
	.type		_ZN39_INTERNAL_4df3e1cf_4_k_cu_8b083041_92824cuda3std3__45__cpo6cbeginE,@object
	.size		_ZN39_INTERNAL_4df3e1cf_4_k_cu_8b083041_92824cuda3std3__45__cpo6cbeginE,(_ZN39_INTERNAL_4df3e1cf_4_k_cu_8b083041_92824cuda3std3__48in_placeE - _ZN39_INTERNAL_4df3e1cf_4_k_cu_8b083041_92824cuda3std3__45__cpo6cbeginE)
_ZN39_INTERNAL_4df3e1cf_4_k_cu_8b083041_92824cuda3std3__45__cpo6cbeginE:
	.zero		1
	.type		_ZN39_INTERNAL_4df3e1cf_4_k_cu_8b083041_92824cuda3std3__48in_placeE,@object
	.size		_ZN39_INTERNAL_4df3e1cf_4_k_cu_8b083041_92824cuda3std3__48in_placeE,(_ZN39_INTERNAL_4df3e1cf_4_k_cu_8b083041_92824cuda3std6ranges3__45__cpo9iter_moveE - _ZN39_INTERNAL_4df3e1cf_4_k_cu_8b083041_92824cuda3std3__48in_placeE)
_ZN39_INTERNAL_4df3e1cf_4_k_cu_8b083041_92824cuda3std3__48in_placeE:
	.zero		1
	.type		_ZN39_INTERNAL_4df3e1cf_4_k_cu_8b083041_92824cuda3std6ranges3__45__cpo9iter_moveE,@object
	.size		_ZN39_INTERNAL_4df3e1cf_4_k_cu_8b083041_92824cuda3std6ranges3__45__cpo9iter_moveE,(_ZN39_INTERNAL_4df3e1cf_4_k_cu_8b083041_92824cuda3std3__45__cpo5beginE - _ZN39_INTERNAL_4df3e1cf_4_k_cu_8b083041_92824cuda3std6ranges3__45__cpo9iter_moveE)
_ZN39_INTERNAL_4df3e1cf_4_k_cu_8b083041_92824cuda3std6ranges3__45__cpo9iter_moveE:
	.zero		1
	.type		_ZN39_INTERNAL_4df3e1cf_4_k_cu_8b083041_92824cuda3std3__45__cpo5beginE,@object
	.size		_ZN39_INTERNAL_4df3e1cf_4_k_cu_8b083041_92824cuda3std3__45__cpo5beginE,(_ZN39_INTERNAL_4df3e1cf_4_k_cu_8b083041_92824cuda3std3__441_GLOBAL__N__4df3e1cf_4_k_cu_8b083041_92826ignoreE - _ZN39_INTERNAL_4df3e1cf_4_k_cu_8b083041_92824cuda3std3__45__cpo5beginE)
_ZN39_INTERNAL_4df3e1cf_4_k_cu_8b083041_92824cuda3std3__45__cpo5beginE:
	.zero		1
	.type		_ZN39_INTERNAL_4df3e1cf_4_k_cu_8b083041_92824cuda3std3__441_GLOBAL__N__4df3e1cf_4_k_cu_8b083041_92826ignoreE,@object
	.size		_ZN39_INTERNAL_4df3e1cf_4_k_cu_8b083041_92824cuda3std3__441_GLOBAL__N__4df3e1cf_4_k_cu_8b083041_92826ignoreE,(_ZN39_INTERNAL_4df3e1cf_4_k_cu_8b083041_92824cute7productE - _ZN39_INTERNAL_4df3e1cf_4_k_cu_8b083041_92824cuda3std3__441_GLOBAL__N__4df3e1cf_4_k_cu_8b083041_92826ignoreE)
_ZN39_INTERNAL_4df3e1cf_4_k_cu_8b083041_92824cuda3std3__441_GLOBAL__N__4df3e1cf_4_k_cu_8b083041_92826ignoreE:
	.zero		1
	.type		_ZN39_INTERNAL_4df3e1cf_4_k_cu_8b083041_92824cute7productE,@object
	.size		_ZN39_INTERNAL_4df3e1cf_4_k_cu_8b083041_92824cute7productE,(_ZN39_INTERNAL_4df3e1cf_4_k_cu_8b083041_92824cuda3std3__45__cpo3endE - _ZN39_INTERNAL_4df3e1cf_4_k_cu_8b083041_92824cute7productE)
_ZN39_INTERNAL_4df3e1cf_4_k_cu_8b083041_92824cute7productE:
	.zero		1
	.type		_ZN39_INTERNAL_4df3e1cf_4_k_cu_8b083041_92824cuda3std3__45__cpo3endE,@object
	.size		_ZN39_INTERNAL_4df3e1cf_4_k_cu_8b083041_92824cuda3std3__45__cpo3endE,(_ZN39_INTERNAL_4df3e1cf_4_k_cu_8b083041_92824cuda3std3__419piecewise_constructE - _ZN39_INTERNAL_4df3e1cf_4_k_cu_8b083041_92824cuda3std3__45__cpo3endE)
_ZN39_INTERNAL_4df3e1cf_4_k_cu_8b083041_92824cuda3std3__45__cpo3endE:
	.zero		1
	.type		_ZN39_INTERNAL_4df3e1cf_4_k_cu_8b083041_92824cuda3std3__419piecewise_constructE,@object
	.size		_ZN39_INTERNAL_4df3e1cf_4_k_cu_8b083041_92824cuda3std3__419piecewise_constructE,(_ZN39_INTERNAL_4df3e1cf_4_k_cu_8b083041_92824cuda3std3__45__cpo4cendE - _ZN39_INTERNAL_4df3e1cf_4_k_cu_8b083041_92824cuda3std3__419piecewise_constructE)
_ZN39_INTERNAL_4df3e1cf_4_k_cu_8b083041_92824cuda3std3__419piecewise_constructE:
	.zero		1
	.type		_ZN39_INTERNAL_4df3e1cf_4_k_cu_8b083041_92824cuda3std3__45__cpo4cendE,@object
	.size		_ZN39_INTERNAL_4df3e1cf_4_k_cu_8b083041_92824cuda3std3__45__cpo4cendE,(_ZN39_INTERNAL_4df3e1cf_4_k_cu_8b083041_92824cuda3std6ranges3__45__cpo4swapE - _ZN39_INTERNAL_4df3e1cf_4_k_cu_8b083041_92824cuda3std3__45__cpo4cendE)
_ZN39_INTERNAL_4df3e1cf_4_k_cu_8b083041_92824cuda3std3__45__cpo4cendE:
	.zero		1
	.type		_ZN39_INTERNAL_4df3e1cf_4_k_cu_8b083041_92824cuda3std6ranges3__45__cpo4swapE,@object
	.size		_ZN39_INTERNAL_4df3e1cf_4_k_cu_8b083041_92824cuda3std6ranges3__45__cpo4swapE,(.L_7 - _ZN39_INTERNAL_4df3e1cf_4_k_cu_8b083041_92824cuda3std6ranges3__45__cpo4swapE)
_ZN39_INTERNAL_4df3e1cf_4_k_cu_8b083041_92824cuda3std6ranges3__45__cpo4swapE:
	.zero		1
.L_7:


//--------------------- .nv.constant0._ZN7cutlass13device_kernelINS_4gemm6kernel13GemmUniversalIN4cute5tupleIJiiiiEEENS1_10collective13CollectiveMmaINS1_37MainloopSm90TmaGmmaWarpSpecializedFP8ILi2ENS5_IJNS4_1CILi1EEESB_SB_EEENS1_35KernelTmaWarpSpecializedCooperativeEEENS5_IJNSA_ILi256EEENSA_ILi64EEESF_EEENS_12float_e4m3_tENS5_IJlSB_lEEESI_SJ_NS4_8TiledMMAINS4_8MMA_AtomIJNS4_4SM904GMMA30MMA_64x64x32_F32E4M3E4M3_SS_TNILNSN_7ScaleInE1ELSP_1EEEEEENS4_6LayoutINS5_IJNSA_ILi2EEESB_SB_EEENS5_IJSB_NSA_ILi0EEESV_EEEEENS5_IJNS4_10UnderscoreESY_SY_EEEEENS4_13SM90_TMA_LOADENS4_14ComposedLayoutINS4_7SwizzleILi3ELi4ELi3EEENS4_18smem_ptr_flag_bitsILi8EEENSS_INS5_IJNSA_ILi8EEENSA_ILi128EEEEEENS5_IJS18_SB_EEEEEEEvNS4_8identityES11_S1C_vS1D_EENS_8epilogue10collective6detail29Sm90TmaWarpSpecializedAdapterINS1G_15DefaultEpilogueISI_SJ_SJ_NS1F_6thread17LinearCombinationISI_Li1EffLNS1K_9ScaleType4KindE0ELNS_15FloatRoundStyleE2ESI_EENS1_15EpilogueDefaultEEEEEvvEEEEvNT_6ParamsE --------------------------
	.section	.nv.constant0._ZN7cutlass13device_kernelINS_4gemm6kernel13GemmUniversalIN4cute5tupleIJiiiiEEENS1_10collective13CollectiveMmaINS1_37MainloopSm90TmaGmmaWarpSpecializedFP8ILi2ENS5_IJNS4_1CILi1EEESB_SB_EEENS1_35KernelTmaWarpSpecializedCooperativeEEENS5_IJNSA_ILi256EEENSA_ILi64EEESF_EEENS_12float_e4m3_tENS5_IJlSB_lEEESI_SJ_NS4_8TiledMMAINS4_8MMA_AtomIJNS4_4SM904GMMA30MMA_64x64x32_F32E4M3E4M3_SS_TNILNSN_7ScaleInE1ELSP_1EEEEEENS4_6LayoutINS5_IJNSA_ILi2EEESB_SB_EEENS5_IJSB_NSA_ILi0EEESV_EEEEENS5_IJNS4_10UnderscoreESY_SY_EEEEENS4_13SM90_TMA_LOADENS4_14ComposedLayoutINS4_7SwizzleILi3ELi4ELi3EEENS4_18smem_ptr_flag_bitsILi8EEENSS_INS5_IJNSA_ILi8EEENSA_ILi128EEEEEENS5_IJS18_SB_EEEEEEEvNS4_8identityES11_S1C_vS1D_EENS_8epilogue10collective6detail29Sm90TmaWarpSpecializedAdapterINS1G_15DefaultEpilogueISI_SJ_SJ_NS1F_6thread17LinearCombinationISI_Li1EffLNS1K_9ScaleType4KindE0ELNS_15FloatRoundStyleE2ESI_EENS1_15EpilogueDefaultEEEEEvvEEEEvNT_6ParamsE,"a",@progbits
	.sectionflags	@""
	.align	4
.nv.constant0._ZN7cutlass13device_kernelINS_4gemm6kernel13GemmUniversalIN4cute5tupleIJiiiiEEENS1_10collective13CollectiveMmaINS1_37MainloopSm90TmaGmmaWarpSpecializedFP8ILi2ENS5_IJNS4_1CILi1EEESB_SB_EEENS1_35KernelTmaWarpSpecializedCooperativeEEENS5_IJNSA_ILi256EEENSA_ILi64EEESF_EEENS_12float_e4m3_tENS5_IJlSB_lEEESI_SJ_NS4_8TiledMMAINS4_8MMA_AtomIJNS4_4SM904GMMA30MMA_64x64x32_F32E4M3E4M3_SS_TNILNSN_7ScaleInE1ELSP_1EEEEEENS4_6LayoutINS5_IJNSA_ILi2EEESB_SB_EEENS5_IJSB_NSA_ILi0EEESV_EEEEENS5_IJNS4_10UnderscoreESY_SY_EEEEENS4_13SM90_TMA_LOADENS4_14ComposedLayoutINS4_7SwizzleILi3ELi4ELi3EEENS4_18smem_ptr_flag_bitsILi8EEENSS_INS5_IJNSA_ILi8EEENSA_ILi128EEEEEENS5_IJS18_SB_EEEEEEEvNS4_8identityES11_S1C_vS1D_EENS_8epilogue10collective6detail29Sm90TmaWarpSpecializedAdapterINS1G_15DefaultEpilogueISI_SJ_SJ_NS1F_6thread17LinearCombinationISI_Li1EffLNS1K_9ScaleType4KindE0ELNS_15FloatRoundStyleE2ESI_EENS1_15EpilogueDefaultEEEEEvvEEEEvNT_6ParamsE:
	.zero		1664


//--------------------- SYMBOLS --------------------------

	.type		.nv.reservedSmem.offset0,@object
	.size		.nv.reservedSmem.offset0,0x4
